	.target	sm_100a

	.elftype	@"ET_EXEC"


//--------------------- .note.nv.tkinfo           --------------------------
	.section	.note.nv.tkinfo,"",@"SHT_NOTE"
	.sectionflags	@"SHF_NOTE_NV_TKINFO"
	.tkinfo
        /*0018*/ 	.word	0x00000002
        /*0030*/ 	.string	""
        /*0030*/ 	.string	"ptxas"
        /*0030*/ 	.string	"Cuda compilation tools, release 13.0, V13.0.88"
        /*0030*/ 	.string	"Build cuda_13.0.r13.0/compiler.36424714_0"
        /*0030*/ 	.string	"-arch sm_100a -m 64 "



//--------------------- .note.nv.cuinfo           --------------------------
	.section	.note.nv.cuinfo,"",@"SHT_NOTE"
	.sectionflags	@"SHF_NOTE_NV_CUINFO"
        /*0018*/ 	.short	0x0002
        /*001a*/ 	.short	0x0064
        /*001c*/ 	.short	0x0082
	.zero		2


//--------------------- .nv.info                  --------------------------
	.section	.nv.info,"",@"SHT_CUDA_INFO"
	.align	4


	//----- nvinfo : EIATTR_REGCOUNT
	.align		4
        /*0000*/ 	.byte	0x04, 0x2f
        /*0002*/ 	.short	(.L_19 - .L_18)
	.align		4
.L_18:
        /*0004*/ 	.word	index@(_ZN7cutlass13device_kernelINS_4gemm6kernel13GemmUniversalIN4cute5tupleIJiiiiEEENS1_10collective13CollectiveMmaINS1_35MainloopSm100TmaUmmaWarpSpecializedILi5ELi2ELi4ENS5_IJNS4_1CILi2EEESB_NSA_ILi1EEEEEEEENS5_IJNSA_ILi128EEENSA_ILi256EEENSA_ILi32EEEEEENS_10bfloat16_tENS5_IJlSC_lEEESJ_SK_NS4_8TiledMMAINS4_8MMA_AtomIJNS4_26SM100_MMA_F16BF16_2x1SM_SSISJ_SJ_fLi128ELi256ELNS4_4UMMA5MajorE0ELSP_0ELNSO_7ScaleInE0ELSQ_0EEEEEENS4_6LayoutINS5_IJSC_SC_SC_EEENS5_IJNSA_ILi0EEESV_SV_EEEEENS5_IJNS4_10UnderscoreESY_SY_EEEEENS4_28SM100_TMA_2SM_LOAD_MULTICASTENS4_14ComposedLayoutINS4_7SwizzleILi2ELi4ELi3EEENS4_18smem_ptr_flag_bitsILi16EEENST_INS5_IJNSA_ILi8EEESH_EEENS5_IJSH_SC_EEEEEEEvNS4_8identityENS4_18SM100_TMA_2SM_LOADES1B_vS1C_EENS_8epilogue10collective18CollectiveEpilogueINS1F_23Sm100TmaWarpSpecializedILi4ELi2ELi32ELb1ELb0EEEJNS5_IJNSA_ILi64EEESG_SH_EEENS5_IJNST_IS1K_SC_EENST_INS5_IJSH_SB_EEENS5_IJSC_SF_EEEEEEEESJ_SK_SJ_SK_NS1F_6fusion15FusionCallbacksIS1J_NS1R_17LinearCombinationISJ_fSJ_fLNS_15FloatRoundStyleE2EEES1L_S1Q_JEEENS4_5SM1004TMEM4LOAD26SM100_TMEM_LOAD_32dp32b32xENS4_13SM90_TMA_LOADES1B_NS4_39AutoVectorizingCopyWithAssumedAlignmentILi128EEENS4_14SM90_TMA_STOREES1B_S23_S23_EEEvvEEEEvNT_6ParamsE)
        /*0008*/ 	.word	0x00000076


	//----- nvinfo : EIATTR_FRAME_SIZE
	.align		4
.L_19:
        /*000c*/ 	.byte	0x04, 0x11
        /*000e*/ 	.short	(.L_21 - .L_20)
	.align		4
.L_20:
        /*0010*/ 	.word	index@($__internal_2_$__cuda_sm10x_tcgen05_guardrail_trap_unallocated_columns_being_dealloced)
        /*0014*/ 	.word	0x00000000


	//----- nvinfo : EIATTR_FRAME_SIZE
	.align		4
.L_21:
        /*0018*/ 	.byte	0x04, 0x11
        /*001a*/ 	.short	(.L_23 - .L_22)
	.align		4
.L_22:
        /*001c*/ 	.word	index@($__internal_1_$__cuda_sm10x_tcgen05_guardrail_trap_phase_invalid_during_alloc)
        /*0020*/ 	.word	0x00000000


	//----- nvinfo : EIATTR_FRAME_SIZE
	.align		4
.L_23:
        /*0024*/ 	.byte	0x04, 0x11
        /*0026*/ 	.short	(.L_25 - .L_24)
	.align		4
.L_24:
        /*0028*/ 	.word	index@($__internal_0_$__cuda_sm10x_tcgen05_guardrail_trap_col_being_dealloced_not_returned_by_alloc)
        /*002c*/ 	.word	0x00000000


	//----- nvinfo : EIATTR_FRAME_SIZE
	.align		4
.L_25:
        /*0030*/ 	.byte	0x04, 0x11
        /*0032*/ 	.short	(.L_27 - .L_26)
	.align		4
.L_26:
        /*0034*/ 	.word	index@(_ZN7cutlass13device_kernelINS_4gemm6kernel13GemmUniversalIN4cute5tupleIJiiiiEEENS1_10collective13CollectiveMmaINS1_35MainloopSm100TmaUmmaWarpSpecializedILi5ELi2ELi4ENS5_IJNS4_1CILi2EEESB_NSA_ILi1EEEEEEEENS5_IJNSA_ILi128EEENSA_ILi256EEENSA_ILi32EEEEEENS_10bfloat16_tENS5_IJlSC_lEEESJ_SK_NS4_8TiledMMAINS4_8MMA_AtomIJNS4_26SM100_MMA_F16BF16_2x1SM_SSISJ_SJ_fLi128ELi256ELNS4_4UMMA5MajorE0ELSP_0ELNSO_7ScaleInE0ELSQ_0EEEEEENS4_6LayoutINS5_IJSC_SC_SC_EEENS5_IJNSA_ILi0EEESV_SV_EEEEENS5_IJNS4_10UnderscoreESY_SY_EEEEENS4_28SM100_TMA_2SM_LOAD_MULTICASTENS4_14ComposedLayoutINS4_7SwizzleILi2ELi4ELi3EEENS4_18smem_ptr_flag_bitsILi16EEENST_INS5_IJNSA_ILi8EEESH_EEENS5_IJSH_SC_EEEEEEEvNS4_8identityENS4_18SM100_TMA_2SM_LOADES1B_vS1C_EENS_8epilogue10collective18CollectiveEpilogueINS1F_23Sm100TmaWarpSpecializedILi4ELi2ELi32ELb1ELb0EEEJNS5_IJNSA_ILi64EEESG_SH_EEENS5_IJNST_IS1K_SC_EENST_INS5_IJSH_SB_EEENS5_IJSC_SF_EEEEEEEESJ_SK_SJ_SK_NS1F_6fusion15FusionCallbacksIS1J_NS1R_17LinearCombinationISJ_fSJ_fLNS_15FloatRoundStyleE2EEES1L_S1Q_JEEENS4_5SM1004TMEM4LOAD26SM100_TMEM_LOAD_32dp32b32xENS4_13SM90_TMA_LOADES1B_NS4_39AutoVectorizingCopyWithAssumedAlignmentILi128EEENS4_14SM90_TMA_STOREES1B_S23_S23_EEEvvEEEEvNT_6ParamsE)
        /*0038*/ 	.word	0x00000000


	//----- nvinfo : EIATTR_MIN_STACK_SIZE
	.align		4
.L_27:
        /*003c*/ 	.byte	0x04, 0x12
        /*003e*/ 	.short	(.L_29 - .L_28)
	.align		4
.L_28:
        /*0040*/ 	.word	index@(_ZN7cutlass13device_kernelINS_4gemm6kernel13GemmUniversalIN4cute5tupleIJiiiiEEENS1_10collective13CollectiveMmaINS1_35MainloopSm100TmaUmmaWarpSpecializedILi5ELi2ELi4ENS5_IJNS4_1CILi2EEESB_NSA_ILi1EEEEEEEENS5_IJNSA_ILi128EEENSA_ILi256EEENSA_ILi32EEEEEENS_10bfloat16_tENS5_IJlSC_lEEESJ_SK_NS4_8TiledMMAINS4_8MMA_AtomIJNS4_26SM100_MMA_F16BF16_2x1SM_SSISJ_SJ_fLi128ELi256ELNS4_4UMMA5MajorE0ELSP_0ELNSO_7ScaleInE0ELSQ_0EEEEEENS4_6LayoutINS5_IJSC_SC_SC_EEENS5_IJNSA_ILi0EEESV_SV_EEEEENS5_IJNS4_10UnderscoreESY_SY_EEEEENS4_28SM100_TMA_2SM_LOAD_MULTICASTENS4_14ComposedLayoutINS4_7SwizzleILi2ELi4ELi3EEENS4_18smem_ptr_flag_bitsILi16EEENST_INS5_IJNSA_ILi8EEESH_EEENS5_IJSH_SC_EEEEEEEvNS4_8identityENS4_18SM100_TMA_2SM_LOADES1B_vS1C_EENS_8epilogue10collective18CollectiveEpilogueINS1F_23Sm100TmaWarpSpecializedILi4ELi2ELi32ELb1ELb0EEEJNS5_IJNSA_ILi64EEESG_SH_EEENS5_IJNST_IS1K_SC_EENST_INS5_IJSH_SB_EEENS5_IJSC_SF_EEEEEEEESJ_SK_SJ_SK_NS1F_6fusion15FusionCallbacksIS1J_NS1R_17LinearCombinationISJ_fSJ_fLNS_15FloatRoundStyleE2EEES1L_S1Q_JEEENS4_5SM1004TMEM4LOAD26SM100_TMEM_LOAD_32dp32b32xENS4_13SM90_TMA_LOADES1B_NS4_39AutoVectorizingCopyWithAssumedAlignmentILi128EEENS4_14SM90_TMA_STOREES1B_S23_S23_EEEvvEEEEvNT_6ParamsE)
        /*0044*/ 	.word	0x00000000
.L_29:


//--------------------- .nv.compat                --------------------------
	.section	.nv.compat,"",@"SHT_CUDA_COMPAT_INFO"
	.align	4
        /*0000*/ 	.byte	0x02, 0x09, 0x01, 0x00, 0x02, 0x02, 0x02, 0x00, 0x02, 0x05, 0x05, 0x00, 0x03, 0x07, 0x01, 0x01
        /*0010*/ 	.byte	0x02, 0x03, 0x01, 0x00, 0x02, 0x06, 0x01, 0x00, 0x04, 0x0b, 0x08, 0x00, 0x09, 0x00, 0x00, 0x00
        /*0020*/ 	.byte	0x00, 0x00, 0x00, 0x00


//--------------------- .nv.info._ZN7cutlass13device_kernelINS_4gemm6kernel13GemmUniversalIN4cute5tupleIJiiiiEEENS1_10collective13CollectiveMmaINS1_35MainloopSm100TmaUmmaWarpSpecializedILi5ELi2ELi4ENS5_IJNS4_1CILi2EEESB_NSA_ILi1EEEEEEEENS5_IJNSA_ILi128EEENSA_ILi256EEENSA_ILi32EEEEEENS_10bfloat16_tENS5_IJlSC_lEEESJ_SK_NS4_8TiledMMAINS4_8MMA_AtomIJNS4_26SM100_MMA_F16BF16_2x1SM_SSISJ_SJ_fLi128ELi256ELNS4_4UMMA5MajorE0ELSP_0ELNSO_7ScaleInE0ELSQ_0EEEEEENS4_6LayoutINS5_IJSC_SC_SC_EEENS5_IJNSA_ILi0EEESV_SV_EEEEENS5_IJNS4_10UnderscoreESY_SY_EEEEENS4_28SM100_TMA_2SM_LOAD_MULTICASTENS4_14ComposedLayoutINS4_7SwizzleILi2ELi4ELi3EEENS4_18smem_ptr_flag_bitsILi16EEENST_INS5_IJNSA_ILi8EEESH_EEENS5_IJSH_SC_EEEEEEEvNS4_8identityENS4_18SM100_TMA_2SM_LOADES1B_vS1C_EENS_8epilogue10collective18CollectiveEpilogueINS1F_23Sm100TmaWarpSpecializedILi4ELi2ELi32ELb1ELb0EEEJNS5_IJNSA_ILi64EEESG_SH_EEENS5_IJNST_IS1K_SC_EENST_INS5_IJSH_SB_EEENS5_IJSC_SF_EEEEEEEESJ_SK_SJ_SK_NS1F_6fusion15FusionCallbacksIS1J_NS1R_17LinearCombinationISJ_fSJ_fLNS_15FloatRoundStyleE2EEES1L_S1Q_JEEENS4_5SM1004TMEM4LOAD26SM100_TMEM_LOAD_32dp32b32xENS4_13SM90_TMA_LOADES1B_NS4_39AutoVectorizingCopyWithAssumedAlignmentILi128EEENS4_14SM90_TMA_STOREES1B_S23_S23_EEEvvEEEEvNT_6ParamsE --------------------------
	.section	.nv.info._ZN7cutlass13device_kernelINS_4gemm6kernel13GemmUniversalIN4cute5tupleIJiiiiEEENS1_10collective13CollectiveMmaINS1_35MainloopSm100TmaUmmaWarpSpecializedILi5ELi2ELi4ENS5_IJNS4_1CILi2EEESB_NSA_ILi1EEEEEEEENS5_IJNSA_ILi128EEENSA_ILi256EEENSA_ILi32EEEEEENS_10bfloat16_tENS5_IJlSC_lEEESJ_SK_NS4_8TiledMMAINS4_8MMA_AtomIJNS4_26SM100_MMA_F16BF16_2x1SM_SSISJ_SJ_fLi128ELi256ELNS4_4UMMA5MajorE0ELSP_0ELNSO_7ScaleInE0ELSQ_0EEEEEENS4_6LayoutINS5_IJSC_SC_SC_EEENS5_IJNSA_ILi0EEESV_SV_EEEEENS5_IJNS4_10UnderscoreESY_SY_EEEEENS4_28SM100_TMA_2SM_LOAD_MULTICASTENS4_14ComposedLayoutINS4_7SwizzleILi2ELi4ELi3EEENS4_18smem_ptr_flag_bitsILi16EEENST_INS5_IJNSA_ILi8EEESH_EEENS5_IJSH_SC_EEEEEEEvNS4_8identityENS4_18SM100_TMA_2SM_LOADES1B_vS1C_EENS_8epilogue10collective18CollectiveEpilogueINS1F_23Sm100TmaWarpSpecializedILi4ELi2ELi32ELb1ELb0EEEJNS5_IJNSA_ILi64EEESG_SH_EEENS5_IJNST_IS1K_SC_EENST_INS5_IJSH_SB_EEENS5_IJSC_SF_EEEEEEEESJ_SK_SJ_SK_NS1F_6fusion15FusionCallbacksIS1J_NS1R_17LinearCombinationISJ_fSJ_fLNS_15FloatRoundStyleE2EEES1L_S1Q_JEEENS4_5SM1004TMEM4LOAD26SM100_TMEM_LOAD_32dp32b32xENS4_13SM90_TMA_LOADES1B_NS4_39AutoVectorizingCopyWithAssumedAlignmentILi128EEENS4_14SM90_TMA_STOREES1B_S23_S23_EEEvvEEEEvNT_6ParamsE,"",@"SHT_CUDA_INFO"
	.sectionflags	@""
	.align	4


	//----- nvinfo : EIATTR_CUDA_API_VERSION
	.align		4
        /*0000*/ 	.byte	0x04, 0x37
        /*0002*/ 	.short	(.L_31 - .L_30)
.L_30:
        /*0004*/ 	.word	0x00000082


	//----- nvinfo : EIATTR_KPARAM_INFO
	.align		4
.L_31:
        /*0008*/ 	.byte	0x04, 0x17
        /*000a*/ 	.short	(.L_33 - .L_32)
.L_32:
        /*000c*/ 	.word	0x00000000
        /*0010*/ 	.short	0x0000
        /*0012*/ 	.short	0x0000
        /*0014*/ 	.byte	0x00, 0xf0, 0x01, 0x20


	//----- nvinfo : EIATTR_AT_ENTRY_FRAGMENTS
	.align		4
.L_33:
        /*0018*/ 	.byte	0x04, 0x4f
        /*001a*/ 	.short	(.L_35 - .L_34)


	//   ....[0]....
.L_34:
        /*001c*/ 	.word	0x00000007


	//----- nvinfo : EIATTR_RESERVED_SMEM_USED
	.align		4
.L_35:
        /*0020*/ 	.byte	0x01, 0x41
	.zero		2


	//----- nvinfo : EIATTR_SPARSE_MMA_MASK
	.align		4
        /*0024*/ 	.byte	0x03, 0x50
        /*0026*/ 	.short	0x0000


	//----- nvinfo : EIATTR_TCGEN05_2CTA_USED
	.align		4
        /*0028*/ 	.byte	0x01, 0x52
	.zero		2


	//----- nvinfo : EIATTR_MAXREG_COUNT
	.align		4
        /*002c*/ 	.byte	0x03, 0x1b
        /*002e*/ 	.short	0x00ff


	//----- nvinfo : EIATTR_NUM_BARRIERS
	.align		4
        /*0030*/ 	.byte	0x02, 0x4c
        /*0032*/ 	.byte	0x07
	.zero		1


	//----- nvinfo : EIATTR_EXTERNS
	.align		4
        /*0034*/ 	.byte	0x04, 0x0f
        /*0036*/ 	.short	(.L_37 - .L_36)


	//   ....[0]....
	.align		4
.L_36:
        /*0038*/ 	.word	index@(__assertfail)


	//----- nvinfo : EIATTR_MERCURY_ISA_VERSION
	.align		4
.L_37:
        /*003c*/ 	.byte	0x03, 0x5f
        /*003e*/ 	.short	0x0101


	//----- nvinfo : EIATTR_INT_WARP_WIDE_INSTR_OFFSETS
	.align		4
        /*0040*/ 	.byte	0x04, 0x31
        /*0042*/ 	.short	(.L_39 - .L_38)


	//   ....[0]....
.L_38:
        /*0044*/ 	.word	0x00000e00


	//   ....[1]....
        /*0048*/ 	.word	0x00000eb0


	//   ....[2]....
        /*004c*/ 	.word	0x00004380


	//   ....[3]....
        /*0050*/ 	.word	0x000043a0


	//   ....[4]....
        /*0054*/ 	.word	0x000043d0


	//   ....[5]....
        /*0058*/ 	.word	0x00004f50


	//   ....[6]....
        /*005c*/ 	.word	0x00004ff0


	//   ....[7]....
        /*0060*/ 	.word	0x000050a0


	//   ....[8]....
        /*0064*/ 	.word	0x00005110


	//   ....[9]....
        /*0068*/ 	.word	0x000051d0


	//   ....[10]....
        /*006c*/ 	.word	0x00005270


	//   ....[11]....
        /*0070*/ 	.word	0x000052e0


	//   ....[12]....
        /*0074*/ 	.word	0x000053a0


	//   ....[13]....
        /*0078*/ 	.word	0x00005440


	//   ....[14]....
        /*007c*/ 	.word	0x000054e0


	//   ....[15]....
        /*0080*/ 	.word	0x000055d0


	//   ....[16]....
        /*0084*/ 	.word	0x000056b0


	//----- nvinfo : EIATTR_COOP_GROUP_MASK_REGIDS
	.align		4
.L_39:
        /*0088*/ 	.byte	0x04, 0x29
        /*008a*/ 	.short	(.L_41 - .L_40)


	//   ....[0]....
.L_40:
        /*008c*/ 	.word	0xffffffff


	//   ....[1]....
        /*0090*/ 	.word	0xffffffff


	//   ....[2]....
        /*0094*/ 	.word	0xffffffff


	//   ....[3]....
        /*0098*/ 	.word	0xffffffff


	//   ....[4]....
        /*009c*/ 	.word	0xffffffff


	//   ....[5]....
        /*00a0*/ 	.word	0xffffffff


	//   ....[6]....
        /*00a4*/ 	.word	0xffffffff


	//   ....[7]....
        /*00a8*/ 	.word	0xffffffff


	//   ....[8]....
        /*00ac*/ 	.word	0xffffffff


	//   ....[9]....
        /*00b0*/ 	.word	0xffffffff


	//   ....[10]....
        /*00b4*/ 	.word	0xffffffff


	//   ....[11]....
        /*00b8*/ 	.word	0xffffffff


	//   ....[12]....
        /*00bc*/ 	.word	0xffffffff


	//   ....[13]....
        /*00c0*/ 	.word	0xffffffff


	//----- nvinfo : EIATTR_COOP_GROUP_INSTR_OFFSETS
	.align		4
.L_41:
        /*00c4*/ 	.byte	0x04, 0x28
        /*00c6*/ 	.short	(.L_43 - .L_42)


	//   ....[0]....
.L_42:
        /*00c8*/ 	.word	0x000000b0


	//   ....[1]....
        /*00cc*/ 	.word	0x00000520


	//   ....[2]....
        /*00d0*/ 	.word	0x00000710


	//   ....[3]....
        /*00d4*/ 	.word	0x000008b0


	//   ....[4]....
        /*00d8*/ 	.word	0x000009b0


	//   ....[5]....
        /*00dc*/ 	.word	0x00000b20


	//   ....[6]....
        /*00e0*/ 	.word	0x00000cc0


	//   ....[7]....
        /*00e4*/ 	.word	0x00000f20


	//   ....[8]....
        /*00e8*/ 	.word	0x000022c0


	//   ....[9]....
        /*00ec*/ 	.word	0x00003240


	//   ....[10]....
        /*00f0*/ 	.word	0x00003710


	//   ....[11]....
        /*00f4*/ 	.word	0x00003740


	//   ....[12]....
        /*00f8*/ 	.word	0x00004280


	//   ....[13]....
        /*00fc*/ 	.word	0x00004490


	//----- nvinfo : EIATTR_VRC_CTA_INIT_COUNT
	.align		4
.L_43:
        /*0100*/ 	.byte	0x02, 0x4a
        /*0102*/ 	.byte	0x80
	.zero		1


	//----- nvinfo : EIATTR_SYSCALL_OFFSETS
	.align		4
        /*0104*/ 	.byte	0x04, 0x46
        /*0106*/ 	.short	(.L_45 - .L_44)


	//   ....[0]....
.L_44:
        /*0108*/ 	.word	0x00006270


	//   ....[1]....
        /*010c*/ 	.word	0x00006360


	//   ....[2]....
        /*0110*/ 	.word	0x00006b00


	//   ....[3]....
        /*0114*/ 	.word	0x000077d0


	//   ....[4]....
        /*0118*/ 	.word	0x00008480


	//   ....[5]....
        /*011c*/ 	.word	0x00009120


	//----- nvinfo : EIATTR_MBARRIER_INSTR_OFFSETS
	.align		4
.L_45:
        /*0120*/ 	.byte	0x04, 0x39
        /*0122*/ 	.short	(.L_47 - .L_46)


	//   ....[0]....
.L_46:
        /*0124*/ 	.word	0x00000660
        /*0128*/ 	.word	0x000000ff
        /*012c*/ 	.word	0x00000000
        /*0130*/ 	.short	0x0100
        /*0132*/ 	.byte	0x04
	.zero		1


	//   ....[1]....
        /*0134*/ 	.word	0x00000670
        /*0138*/ 	.word	0x000000ff
        /*013c*/ 	.word	0x00000028
        /*0140*/ 	.short	0x0100
        /*0142*/ 	.byte	0x04
	.zero		1


	//   ....[2]....
        /*0144*/ 	.word	0x00000680
        /*0148*/ 	.word	0x000000ff
        /*014c*/ 	.word	0x00000008
        /*0150*/ 	.short	0x0100
        /*0152*/ 	.byte	0x04
	.zero		1


	//   ....[3]....
        /*0154*/ 	.word	0x00000690
        /*0158*/ 	.word	0x000000ff
        /*015c*/ 	.word	0x00000030
        /*0160*/ 	.short	0x0100
        /*0162*/ 	.byte	0x04
	.zero		1


	//   ....[4]....
        /*0164*/ 	.word	0x000006a0
        /*0168*/ 	.word	0x000000ff
        /*016c*/ 	.word	0x00000010
        /*0170*/ 	.short	0x0100
        /*0172*/ 	.byte	0x04
	.zero		1


	//   ....[5]....
        /*0174*/ 	.word	0x000006b0
        /*0178*/ 	.word	0x000000ff
        /*017c*/ 	.word	0x00000038
        /*0180*/ 	.short	0x0100
        /*0182*/ 	.byte	0x04
	.zero		1


	//   ....[6]....
        /*0184*/ 	.word	0x000006c0
        /*0188*/ 	.word	0x000000ff
        /*018c*/ 	.word	0x00000018
        /*0190*/ 	.short	0x0100
        /*0192*/ 	.byte	0x04
	.zero		1


	//   ....[7]....
        /*0194*/ 	.word	0x000006d0
        /*0198*/ 	.word	0x000000ff
        /*019c*/ 	.word	0x00000040
        /*01a0*/ 	.short	0x0100
        /*01a2*/ 	.byte	0x04
	.zero		1


	//   ....[8]....
        /*01a4*/ 	.word	0x000006e0
        /*01a8*/ 	.word	0x000000ff
        /*01ac*/ 	.word	0x00000020
        /*01b0*/ 	.short	0x0100
        /*01b2*/ 	.byte	0x04
	.zero		1


	//   ....[9]....
        /*01b4*/ 	.word	0x000006f0
        /*01b8*/ 	.word	0x000000ff
        /*01bc*/ 	.word	0x00000048
        /*01c0*/ 	.short	0x0100
        /*01c2*/ 	.byte	0x04
	.zero		1


	//   ....[10]....
        /*01c4*/ 	.word	0x00000820
        /*01c8*/ 	.word	0x000000ff
        /*01cc*/ 	.word	0x00000050
        /*01d0*/ 	.short	0x0100
        /*01d2*/ 	.byte	0x04
	.zero		1


	//   ....[11]....
        /*01d4*/ 	.word	0x00000830
        /*01d8*/ 	.word	0x000000ff
        /*01dc*/ 	.word	0x00000070
        /*01e0*/ 	.short	0x0100
        /*01e2*/ 	.byte	0x04
	.zero		1


	//   ....[12]....
        /*01e4*/ 	.word	0x00000840
        /*01e8*/ 	.word	0x000000ff
        /*01ec*/ 	.word	0x00000058
        /*01f0*/ 	.short	0x0100
        /*01f2*/ 	.byte	0x04
	.zero		1


	//   ....[13]....
        /*01f4*/ 	.word	0x00000850
        /*01f8*/ 	.word	0x000000ff
        /*01fc*/ 	.word	0x00000078
        /*0200*/ 	.short	0x0100
        /*0202*/ 	.byte	0x04
	.zero		1


	//   ....[14]....
        /*0204*/ 	.word	0x00000860
        /*0208*/ 	.word	0x000000ff
        /*020c*/ 	.word	0x00000060
        /*0210*/ 	.short	0x0100
        /*0212*/ 	.byte	0x04
	.zero		1


	//   ....[15]....
        /*0214*/ 	.word	0x00000870
        /*0218*/ 	.word	0x000000ff
        /*021c*/ 	.word	0x00000080
        /*0220*/ 	.short	0x0100
        /*0222*/ 	.byte	0x04
	.zero		1


	//   ....[16]....
        /*0224*/ 	.word	0x00000880
        /*0228*/ 	.word	0x000000ff
        /*022c*/ 	.word	0x00000068
        /*0230*/ 	.short	0x0100
        /*0232*/ 	.byte	0x04
	.zero		1


	//   ....[17]....
        /*0234*/ 	.word	0x00000890
        /*0238*/ 	.word	0x000000ff
        /*023c*/ 	.word	0x00000088
        /*0240*/ 	.short	0x0100
        /*0242*/ 	.byte	0x04
	.zero		1


	//   ....[18]....
        /*0244*/ 	.word	0x00000980
        /*0248*/ 	.word	0x000000ff
        /*024c*/ 	.word	0x00000090
        /*0250*/ 	.short	0x0100
        /*0252*/ 	.byte	0x06
	.zero		1


	//   ....[19]....
        /*0254*/ 	.word	0x00000990
        /*0258*/ 	.word	0x000000ff
        /*025c*/ 	.word	0x00000098
        /*0260*/ 	.short	0x0100
        /*0262*/ 	.byte	0x06
	.zero		1


	//   ....[20]....
        /*0264*/ 	.word	0x00000ad0
        /*0268*/ 	.word	0x000000ff
        /*026c*/ 	.word	0x000000a0
        /*0270*/ 	.short	0x0100
        /*0272*/ 	.byte	0x06
	.zero		1


	//   ....[21]....
        /*0274*/ 	.word	0x00000ae0
        /*0278*/ 	.word	0x000000ff
        /*027c*/ 	.word	0x000000b0
        /*0280*/ 	.short	0x0100
        /*0282*/ 	.byte	0x06
	.zero		1


	//   ....[22]....
        /*0284*/ 	.word	0x00000af0
        /*0288*/ 	.word	0x000000ff
        /*028c*/ 	.word	0x000000a8
        /*0290*/ 	.short	0x0100
        /*0292*/ 	.byte	0x06
	.zero		1


	//   ....[23]....
        /*0294*/ 	.word	0x00000b00
        /*0298*/ 	.word	0x000000ff
        /*029c*/ 	.word	0x000000b8
        /*02a0*/ 	.short	0x0100
        /*02a2*/ 	.byte	0x06
	.zero		1


	//   ....[24]....
        /*02a4*/ 	.word	0x00000c30
        /*02a8*/ 	.word	0x000000ff
        /*02ac*/ 	.word	0x000000c0
        /*02b0*/ 	.short	0x0100
        /*02b2*/ 	.byte	0x04
	.zero		1


	//   ....[25]....
        /*02b4*/ 	.word	0x00000c40
        /*02b8*/ 	.word	0x000000ff
        /*02bc*/ 	.word	0x000000e0
        /*02c0*/ 	.short	0x0100
        /*02c2*/ 	.byte	0x04
	.zero		1


	//   ....[26]....
        /*02c4*/ 	.word	0x00000c50
        /*02c8*/ 	.word	0x000000ff
        /*02cc*/ 	.word	0x000000c8
        /*02d0*/ 	.short	0x0100
        /*02d2*/ 	.byte	0x04
	.zero		1


	//   ....[27]....
        /*02d4*/ 	.word	0x00000c60
        /*02d8*/ 	.word	0x000000ff
        /*02dc*/ 	.word	0x000000e8
        /*02e0*/ 	.short	0x0100
        /*02e2*/ 	.byte	0x04
	.zero		1


	//   ....[28]....
        /*02e4*/ 	.word	0x00000c70
        /*02e8*/ 	.word	0x000000ff
        /*02ec*/ 	.word	0x000000d0
        /*02f0*/ 	.short	0x0100
        /*02f2*/ 	.byte	0x04
	.zero		1


	//   ....[29]....
        /*02f4*/ 	.word	0x00000c80
        /*02f8*/ 	.word	0x000000ff
        /*02fc*/ 	.word	0x000000f0
        /*0300*/ 	.short	0x0100
        /*0302*/ 	.byte	0x04
	.zero		1


	//   ....[30]....
        /*0304*/ 	.word	0x00000c90
        /*0308*/ 	.word	0x000000ff
        /*030c*/ 	.word	0x000000d8
        /*0310*/ 	.short	0x0100
        /*0312*/ 	.byte	0x04
	.zero		1


	//   ....[31]....
        /*0314*/ 	.word	0x00000ca0
        /*0318*/ 	.word	0x000000ff
        /*031c*/ 	.word	0x000000f8
        /*0320*/ 	.short	0x0100
        /*0322*/ 	.byte	0x04
	.zero		1


	//   ....[32]....
        /*0324*/ 	.word	0x00000da0
        /*0328*/ 	.word	0x000000ff
        /*032c*/ 	.word	0x00000100
        /*0330*/ 	.short	0x0100
        /*0332*/ 	.byte	0x04
	.zero		1


	//   ....[33]....
        /*0334*/ 	.word	0x00000db0
        /*0338*/ 	.word	0x000000ff
        /*033c*/ 	.word	0x00000110
        /*0340*/ 	.short	0x0100
        /*0342*/ 	.byte	0x04
	.zero		1


	//   ....[34]....
        /*0344*/ 	.word	0x00000dc0
        /*0348*/ 	.word	0x000000ff
        /*034c*/ 	.word	0x00000108
        /*0350*/ 	.short	0x0100
        /*0352*/ 	.byte	0x04
	.zero		1


	//   ....[35]....
        /*0354*/ 	.word	0x00000dd0
        /*0358*/ 	.word	0x000000ff
        /*035c*/ 	.word	0x00000118
        /*0360*/ 	.short	0x0100
        /*0362*/ 	.byte	0x04
	.zero		1


	//   ....[36]....
        /*0364*/ 	.word	0x00000ed0
        /*0368*/ 	.word	0x000000ff
        /*036c*/ 	.word	0x00000120
        /*0370*/ 	.short	0x0100
        /*0372*/ 	.byte	0x06
	.zero		1


	//   ....[37]....
        /*0374*/ 	.word	0x00001b00
        /*0378*/ 	.word	0x00000000
        /*037c*/ 	.word	0x00000110
        /*0380*/ 	.short	0x010a
        /*0382*/ 	.byte	0xff
	.zero		1


	//   ....[38]....
        /*0384*/ 	.word	0x00001b20
        /*0388*/ 	.word	0x00000000
        /*038c*/ 	.word	0x00000100
        /*0390*/ 	.short	0x0101
        /*0392*/ 	.byte	0xff
	.zero		1


	//   ....[39]....
        /*0394*/ 	.word	0x00001bd0
        /*0398*/ 	.word	0x000000ff
        /*039c*/ 	.word	0x00000028
        /*03a0*/ 	.short	0x010a
        /*03a2*/ 	.byte	0x04
	.zero		1


	//   ....[40]....
        /*03a4*/ 	.word	0x00001ca0
        /*03a8*/ 	.word	0x000000ff
        /*03ac*/ 	.word	0x00000028
        /*03b0*/ 	.short	0x010a
        /*03b2*/ 	.byte	0x21
	.zero		1


	//   ....[41]....
        /*03b4*/ 	.word	0x00001e50
        /*03b8*/ 	.word	0x000000ff
        /*03bc*/ 	.word	0x00000028
        /*03c0*/ 	.short	0x010a
        /*03c2*/ 	.byte	0x05
	.zero		1


	//   ....[42]....
        /*03c4*/ 	.word	0x00001f70
        /*03c8*/ 	.word	0x000000ff
        /*03cc*/ 	.word	0x00000098
        /*03d0*/ 	.short	0x0101
        /*03d2*/ 	.byte	0x0d
	.zero		1


	//   ....[43]....
        /*03d4*/ 	.word	0x00001f90
        /*03d8*/ 	.word	0x000000ff
        /*03dc*/ 	.word	0x00000028
        /*03e0*/ 	.short	0x010a
        /*03e2*/ 	.byte	0x04
	.zero		1


	//   ....[44]....
        /*03e4*/ 	.word	0x00002010
        /*03e8*/ 	.word	0x000000ff
        /*03ec*/ 	.word	0x00000028
        /*03f0*/ 	.short	0x010a
        /*03f2*/ 	.byte	0x11
	.zero		1


	//   ....[45]....
        /*03f4*/ 	.word	0x000021b0
        /*03f8*/ 	.word	0x000000ff
        /*03fc*/ 	.word	0x00000028
        /*0400*/ 	.short	0x010a
        /*0402*/ 	.byte	0x05
	.zero		1


	//   ....[46]....
        /*0404*/ 	.word	0x000022f0
        /*0408*/ 	.word	0x00000003
        /*040c*/ 	.word	0x000000a0
        /*0410*/ 	.short	0x010a
        /*0412*/ 	.byte	0xff
	.zero		1


	//   ....[47]....
        /*0414*/ 	.word	0x00002440
        /*0418*/ 	.word	0x00000000
        /*041c*/ 	.word	0x00000000
        /*0420*/ 	.short	0x0101
        /*0422*/ 	.byte	0xff
	.zero		1


	//   ....[48]....
        /*0424*/ 	.word	0x00002a00
        /*0428*/ 	.word	0x000000ff
        /*042c*/ 	.word	0x00000000
        /*0430*/ 	.short	0x010a
        /*0432*/ 	.byte	0x04
	.zero		1


	//   ....[49]....
        /*0434*/ 	.word	0x00002a90
        /*0438*/ 	.word	0x000000ff
        /*043c*/ 	.word	0x00000000
        /*0440*/ 	.short	0x010a
        /*0442*/ 	.byte	0x05
	.zero		1


	//   ....[50]....
        /*0444*/ 	.word	0x00002b20
        /*0448*/ 	.word	0x000000ff
        /*044c*/ 	.word	0x00000000
        /*0450*/ 	.short	0x010a
        /*0452*/ 	.byte	0x05
	.zero		1


	//   ....[51]....
        /*0454*/ 	.word	0x00002bb0
        /*0458*/ 	.word	0x000000ff
        /*045c*/ 	.word	0x00000000
        /*0460*/ 	.short	0x010a
        /*0462*/ 	.byte	0x05
	.zero		1


	//   ....[52]....
        /*0464*/ 	.word	0x00002c50
        /*0468*/ 	.word	0x00000000
        /*046c*/ 	.word	0x00000000
        /*0470*/ 	.short	0x010a
        /*0472*/ 	.byte	0xff
	.zero		1


	//   ....[53]....
        /*0474*/ 	.word	0x00002d90
        /*0478*/ 	.word	0x00000000
        /*047c*/ 	.word	0x00000100
        /*0480*/ 	.short	0x010a
        /*0482*/ 	.byte	0xff
	.zero		1


	//   ....[54]....
        /*0484*/ 	.word	0x00002e00
        /*0488*/ 	.word	0x00000004
        /*048c*/ 	.word	0x00000000
        /*0490*/ 	.short	0x0101
        /*0492*/ 	.byte	0xff
	.zero		1


	//   ....[55]....
        /*0494*/ 	.word	0x00002e20
        /*0498*/ 	.word	0x000000ff
        /*049c*/ 	.word	0x000000b0
        /*04a0*/ 	.short	0x010a
        /*04a2*/ 	.byte	0x04
	.zero		1


	//   ....[56]....
        /*04a4*/ 	.word	0x00002f40
        /*04a8*/ 	.word	0x00000000
        /*04ac*/ 	.word	0x000000a0
        /*04b0*/ 	.short	0x010a
        /*04b2*/ 	.byte	0xff
	.zero		1


	//   ....[57]....
        /*04b4*/ 	.word	0x00003040
        /*04b8*/ 	.word	0x00000000
        /*04bc*/ 	.word	0x00000000
        /*04c0*/ 	.short	0x0101
        /*04c2*/ 	.byte	0xff
	.zero		1


	//   ....[58]....
        /*04c4*/ 	.word	0x000030d0
        /*04c8*/ 	.word	0x000000ff
        /*04cc*/ 	.word	0x000000b0
        /*04d0*/ 	.short	0x0106
        /*04d2*/ 	.byte	0x04
	.zero		1


	//   ....[59]....
        /*04d4*/ 	.word	0x000030f0
        /*04d8*/ 	.word	0x000000ff
        /*04dc*/ 	.word	0x000000b0
        /*04e0*/ 	.short	0x010a
        /*04e2*/ 	.byte	0x04
	.zero		1


	//   ....[60]....
        /*04e4*/ 	.word	0x00003180
        /*04e8*/ 	.word	0x000000ff
        /*04ec*/ 	.word	0x000000b0
        /*04f0*/ 	.short	0x0106
        /*04f2*/ 	.byte	0x07
	.zero		1


	//   ....[61]....
        /*04f4*/ 	.word	0x000031c0
        /*04f8*/ 	.word	0x00000000
        /*04fc*/ 	.word	0x000000b0
        /*0500*/ 	.short	0x010a
        /*0502*/ 	.byte	0xff
	.zero		1


	//   ....[62]....
        /*0504*/ 	.word	0x00003410
        /*0508*/ 	.word	0x000000ff
        /*050c*/ 	.word	0x00000008
        /*0510*/ 	.short	0x010a
        /*0512*/ 	.byte	0x05
	.zero		1


	//   ....[63]....
        /*0514*/ 	.word	0x00003430
        /*0518*/ 	.word	0x000000ff
        /*051c*/ 	.word	0x00000008
        /*0520*/ 	.short	0x010a
        /*0522*/ 	.byte	0x05
	.zero		1


	//   ....[64]....
        /*0524*/ 	.word	0x000035c0
        /*0528*/ 	.word	0x000000ff
        /*052c*/ 	.word	0x00000008
        /*0530*/ 	.short	0x010a
        /*0532*/ 	.byte	0x05
	.zero		1


	//   ....[65]....
        /*0534*/ 	.word	0x000035e0
        /*0538*/ 	.word	0x000000ff
        /*053c*/ 	.word	0x00000008
        /*0540*/ 	.short	0x010a
        /*0542*/ 	.byte	0x05
	.zero		1


	//   ....[66]....
        /*0544*/ 	.word	0x000036a0
        /*0548*/ 	.word	0x000000ff
        /*054c*/ 	.word	0x00000000
        /*0550*/ 	.short	0x0101
        /*0552*/ 	.byte	0x04
	.zero		1


	//   ....[67]....
        /*0554*/ 	.word	0x000039a0
        /*0558*/ 	.word	0x00000000
        /*055c*/ 	.word	0x000000a0
        /*0560*/ 	.short	0x010a
        /*0562*/ 	.byte	0xff
	.zero		1


	//   ....[68]....
        /*0564*/ 	.word	0x00003a60
        /*0568*/ 	.word	0x00000000
        /*056c*/ 	.word	0x00000000
        /*0570*/ 	.short	0x0101
        /*0572*/ 	.byte	0xff
	.zero		1


	//   ....[69]....
        /*0574*/ 	.word	0x00003b20
        /*0578*/ 	.word	0x000000ff
        /*057c*/ 	.word	0x00000000
        /*0580*/ 	.short	0x010a
        /*0582*/ 	.byte	0x04
	.zero		1


	//   ....[70]....
        /*0584*/ 	.word	0x00003b30
        /*0588*/ 	.word	0x000000ff
        /*058c*/ 	.word	0x000000e0
        /*0590*/ 	.short	0x010a
        /*0592*/ 	.byte	0x17
	.zero		1


	//   ....[71]....
        /*0594*/ 	.word	0x00003be0
        /*0598*/ 	.word	0x000000ff
        /*059c*/ 	.word	0x00000000
        /*05a0*/ 	.short	0x010a
        /*05a2*/ 	.byte	0x05
	.zero		1


	//   ....[72]....
        /*05a4*/ 	.word	0x00003d20
        /*05a8*/ 	.word	0x000000ff
        /*05ac*/ 	.word	0x00000000
        /*05b0*/ 	.short	0x010a
        /*05b2*/ 	.byte	0x04
	.zero		1


	//   ....[73]....
        /*05b4*/ 	.word	0x00003f70
        /*05b8*/ 	.word	0x000000ff
        /*05bc*/ 	.word	0x00000000
        /*05c0*/ 	.short	0x010a
        /*05c2*/ 	.byte	0x04
	.zero		1


	//   ....[74]....
        /*05c4*/ 	.word	0x00004000
        /*05c8*/ 	.word	0x000000ff
        /*05cc*/ 	.word	0x00000000
        /*05d0*/ 	.short	0x010a
        /*05d2*/ 	.byte	0x05
	.zero		1


	//   ....[75]....
        /*05d4*/ 	.word	0x00004090
        /*05d8*/ 	.word	0x000000ff
        /*05dc*/ 	.word	0x00000000
        /*05e0*/ 	.short	0x010a
        /*05e2*/ 	.byte	0x05
	.zero		1


	//   ....[76]....
        /*05e4*/ 	.word	0x00004130
        /*05e8*/ 	.word	0x00000000
        /*05ec*/ 	.word	0x00000000
        /*05f0*/ 	.short	0x010a
        /*05f2*/ 	.byte	0xff
	.zero		1


	//   ....[77]....
        /*05f4*/ 	.word	0x00004170
        /*05f8*/ 	.word	0x00000000
        /*05fc*/ 	.word	0x00000000
        /*0600*/ 	.short	0x010a
        /*0602*/ 	.byte	0xff
	.zero		1


	//   ....[78]....
        /*0604*/ 	.word	0x000041e0
        /*0608*/ 	.word	0x000000ff
        /*060c*/ 	.word	0x00000000
        /*0610*/ 	.short	0x0101
        /*0612*/ 	.byte	0x04
	.zero		1


	//   ....[79]....
        /*0614*/ 	.word	0x00004220
        /*0618*/ 	.word	0x000000ff
        /*061c*/ 	.word	0x00000120
        /*0620*/ 	.short	0x010a
        /*0622*/ 	.byte	0x11
	.zero		1


	//   ....[80]....
        /*0624*/ 	.word	0x00004270
        /*0628*/ 	.word	0x000000ff
        /*062c*/ 	.word	0x00000000
        /*0630*/ 	.short	0x0101
        /*0632*/ 	.byte	0x04
	.zero		1


	//   ....[81]....
        /*0634*/ 	.word	0x00004750
        /*0638*/ 	.word	0x0000000c
        /*063c*/ 	.word	0x000000a0
        /*0640*/ 	.short	0x010a
        /*0642*/ 	.byte	0xff
	.zero		1


	//   ....[82]....
        /*0644*/ 	.word	0x000048c0
        /*0648*/ 	.word	0x00000000
        /*064c*/ 	.word	0x00000000
        /*0650*/ 	.short	0x0101
        /*0652*/ 	.byte	0xff
	.zero		1


	//   ....[83]....
        /*0654*/ 	.word	0x00004d50
        /*0658*/ 	.word	0x000000ff
        /*065c*/ 	.word	0x00000098
        /*0660*/ 	.short	0x010a
        /*0662*/ 	.byte	0x15
	.zero		1


	//   ....[84]....
        /*0664*/ 	.word	0x00004ed0
        /*0668*/ 	.word	0x000000ff
        /*066c*/ 	.word	0x00000070
        /*0670*/ 	.short	0x010a
        /*0672*/ 	.byte	0x15
	.zero		1


	//   ....[85]....
        /*0674*/ 	.word	0x000050c0
        /*0678*/ 	.word	0x000000ff
        /*067c*/ 	.word	0x00000050
        /*0680*/ 	.short	0x010b
        /*0682*/ 	.byte	0x15
	.zero		1


	//   ....[86]....
        /*0684*/ 	.word	0x000050d0
        /*0688*/ 	.word	0x000000ff
        /*068c*/ 	.word	0x00000000
        /*0690*/ 	.short	0x0101
        /*0692*/ 	.byte	0x2e
	.zero		1


	//   ....[87]....
        /*0694*/ 	.word	0x000050e0
        /*0698*/ 	.word	0x000000ff
        /*069c*/ 	.word	0x00000078
        /*06a0*/ 	.short	0x010a
        /*06a2*/ 	.byte	0x15
	.zero		1


	//   ....[88]....
        /*06a4*/ 	.word	0x00005290
        /*06a8*/ 	.word	0x000000ff
        /*06ac*/ 	.word	0x00000058
        /*06b0*/ 	.short	0x010b
        /*06b2*/ 	.byte	0x15
	.zero		1


	//   ....[89]....
        /*06b4*/ 	.word	0x000052a0
        /*06b8*/ 	.word	0x000000ff
        /*06bc*/ 	.word	0x00000000
        /*06c0*/ 	.short	0x0101
        /*06c2*/ 	.byte	0x27
	.zero		1


	//   ....[90]....
        /*06c4*/ 	.word	0x000052b0
        /*06c8*/ 	.word	0x000000ff
        /*06cc*/ 	.word	0x00000080
        /*06d0*/ 	.short	0x010a
        /*06d2*/ 	.byte	0x15
	.zero		1


	//   ....[91]....
        /*06d4*/ 	.word	0x00005460
        /*06d8*/ 	.word	0x000000ff
        /*06dc*/ 	.word	0x00000060
        /*06e0*/ 	.short	0x010b
        /*06e2*/ 	.byte	0x15
	.zero		1


	//   ....[92]....
        /*06e4*/ 	.word	0x00005470
        /*06e8*/ 	.word	0x000000ff
        /*06ec*/ 	.word	0x00000000
        /*06f0*/ 	.short	0x0101
        /*06f2*/ 	.byte	0x26
	.zero		1


	//   ....[93]....
        /*06f4*/ 	.word	0x00005480
        /*06f8*/ 	.word	0x000000ff
        /*06fc*/ 	.word	0x00000088
        /*0700*/ 	.short	0x010a
        /*0702*/ 	.byte	0x15
	.zero		1


	//   ....[94]....
        /*0704*/ 	.word	0x000056d0
        /*0708*/ 	.word	0x000000ff
        /*070c*/ 	.word	0x00000068
        /*0710*/ 	.short	0x010b
        /*0712*/ 	.byte	0x15
	.zero		1


	//   ....[95]....
        /*0714*/ 	.word	0x000056e0
        /*0718*/ 	.word	0x000000ff
        /*071c*/ 	.word	0x00000000
        /*0720*/ 	.short	0x0101
        /*0722*/ 	.byte	0x25
	.zero		1


	//   ....[96]....
        /*0724*/ 	.word	0x00005720
        /*0728*/ 	.word	0x000000ff
        /*072c*/ 	.word	0x00000070
        /*0730*/ 	.short	0x010a
        /*0732*/ 	.byte	0x15
	.zero		1


	//   ....[97]....
        /*0734*/ 	.word	0x00005740
        /*0738*/ 	.word	0x000000ff
        /*073c*/ 	.word	0x00000078
        /*0740*/ 	.short	0x010a
        /*0742*/ 	.byte	0x15
	.zero		1


	//   ....[98]....
        /*0744*/ 	.word	0x00005760
        /*0748*/ 	.word	0x000000ff
        /*074c*/ 	.word	0x00000080
        /*0750*/ 	.short	0x010a
        /*0752*/ 	.byte	0x15
	.zero		1


	//   ....[99]....
        /*0754*/ 	.word	0x000057a0
        /*0758*/ 	.word	0x00000000
        /*075c*/ 	.word	0x00000088
        /*0760*/ 	.short	0x010a
        /*0762*/ 	.byte	0xff
	.zero		1


	//   ....[100]....
        /*0764*/ 	.word	0x00005b00
        /*0768*/ 	.word	0x00000003
        /*076c*/ 	.word	0x000000a0
        /*0770*/ 	.short	0x010a
        /*0772*/ 	.byte	0xff
	.zero		1


	//   ....[101]....
        /*0774*/ 	.word	0x00005c80
        /*0778*/ 	.word	0x00000000
        /*077c*/ 	.word	0x00000000
        /*0780*/ 	.short	0x0101
        /*0782*/ 	.byte	0xff
	.zero		1


	//   ....[102]....
        /*0784*/ 	.word	0x000067c0
        /*0788*/ 	.word	0x000000ff
        /*078c*/ 	.word	0x00000050
        /*0790*/ 	.short	0x010a
        /*0792*/ 	.byte	0x2b
	.zero		1


	//   ....[103]....
        /*0794*/ 	.word	0x00006800
        /*0798*/ 	.word	0x00000062
        /*079c*/ 	.word	0x000000c0
        /*07a0*/ 	.short	0x010a
        /*07a2*/ 	.byte	0xff
	.zero		1


	//   ....[104]....
        /*07a4*/ 	.word	0x000068f0
        /*07a8*/ 	.word	0x000000ff
        /*07ac*/ 	.word	0x00000050
        /*07b0*/ 	.short	0x010a
        /*07b2*/ 	.byte	0x2b
	.zero		1


	//   ....[105]....
        /*07b4*/ 	.word	0x000069e0
        /*07b8*/ 	.word	0x00000062
        /*07bc*/ 	.word	0x000000c0
        /*07c0*/ 	.short	0x010a
        /*07c2*/ 	.byte	0xff
	.zero		1


	//   ....[106]....
        /*07c4*/ 	.word	0x00007500
        /*07c8*/ 	.word	0x00000000
        /*07cc*/ 	.word	0x00000000
        /*07d0*/ 	.short	0x0101
        /*07d2*/ 	.byte	0xff
	.zero		1


	//   ....[107]....
        /*07d4*/ 	.word	0x00007510
        /*07d8*/ 	.word	0x00000003
        /*07dc*/ 	.word	0x00000050
        /*07e0*/ 	.short	0x010a
        /*07e2*/ 	.byte	0xff
	.zero		1


	//   ....[108]....
        /*07e4*/ 	.word	0x000075f0
        /*07e8*/ 	.word	0x00000003
        /*07ec*/ 	.word	0x00000050
        /*07f0*/ 	.short	0x010a
        /*07f2*/ 	.byte	0xff
	.zero		1


	//   ....[109]....
        /*07f4*/ 	.word	0x000081b0
        /*07f8*/ 	.word	0x00000068
        /*07fc*/ 	.word	0x00000000
        /*0800*/ 	.short	0x0101
        /*0802*/ 	.byte	0xff
	.zero		1


	//   ....[110]....
        /*0804*/ 	.word	0x000081d0
        /*0808*/ 	.word	0x0000003e
        /*080c*/ 	.word	0x00000050
        /*0810*/ 	.short	0x010a
        /*0812*/ 	.byte	0xff
	.zero		1


	//   ....[111]....
        /*0814*/ 	.word	0x000082a0
        /*0818*/ 	.word	0x0000003e
        /*081c*/ 	.word	0x00000050
        /*0820*/ 	.short	0x010a
        /*0822*/ 	.byte	0xff
	.zero		1


	//   ....[112]....
        /*0824*/ 	.word	0x00008e50
        /*0828*/ 	.word	0x0000003e
        /*082c*/ 	.word	0x00000000
        /*0830*/ 	.short	0x0101
        /*0832*/ 	.byte	0xff
	.zero		1


	//   ....[113]....
        /*0834*/ 	.word	0x00008e70
        /*0838*/ 	.word	0x0000003d
        /*083c*/ 	.word	0x00000050
        /*0840*/ 	.short	0x010a
        /*0842*/ 	.byte	0xff
	.zero		1


	//   ....[114]....
        /*0844*/ 	.word	0x00008f40
        /*0848*/ 	.word	0x0000003d
        /*084c*/ 	.word	0x00000050
        /*0850*/ 	.short	0x010a
        /*0852*/ 	.byte	0xff
	.zero		1


	//   ....[115]....
        /*0854*/ 	.word	0x00009330
        /*0858*/ 	.word	0x00000062
        /*085c*/ 	.word	0x00000000
        /*0860*/ 	.short	0x0101
        /*0862*/ 	.byte	0xff
	.zero		1


	//   ....[116]....
        /*0864*/ 	.word	0x00009b40
        /*0868*/ 	.word	0x00000002
        /*086c*/ 	.word	0x00000000
        /*0870*/ 	.short	0x0101
        /*0872*/ 	.byte	0xff
	.zero		1


	//   ....[117]....
        /*0874*/ 	.word	0x00009df0
        /*0878*/ 	.word	0x000000ff
        /*087c*/ 	.word	0x00000000
        /*0880*/ 	.short	0x0101
        /*0882*/ 	.byte	0x04
	.zero		1


	//   ....[118]....
        /*0884*/ 	.word	0x00009e10
        /*0888*/ 	.word	0x00000000
        /*088c*/ 	.word	0x00000110
        /*0890*/ 	.short	0x010a
        /*0892*/ 	.byte	0xff
	.zero		1


	//   ....[119]....
        /*0894*/ 	.word	0x00009e70
        /*0898*/ 	.word	0x00000000
        /*089c*/ 	.word	0x00000028
        /*08a0*/ 	.short	0x010a
        /*08a2*/ 	.byte	0xff
	.zero		1


	//   ....[120]....
        /*08a4*/ 	.word	0x00009ed0
        /*08a8*/ 	.word	0x00000000
        /*08ac*/ 	.word	0x00000028
        /*08b0*/ 	.short	0x010a
        /*08b2*/ 	.byte	0xff
	.zero		1


	//   ....[121]....
        /*08b4*/ 	.word	0x00009f20
        /*08b8*/ 	.word	0x00000003
        /*08bc*/ 	.word	0x000000a0
        /*08c0*/ 	.short	0x010a
        /*08c2*/ 	.byte	0xff
	.zero		1


	//   ....[122]....
        /*08c4*/ 	.word	0x00009f80
        /*08c8*/ 	.word	0x00000000
        /*08cc*/ 	.word	0x00000000
        /*08d0*/ 	.short	0x010a
        /*08d2*/ 	.byte	0xff
	.zero		1


	//   ....[123]....
        /*08d4*/ 	.word	0x00009fe0
        /*08d8*/ 	.word	0x00000000
        /*08dc*/ 	.word	0x00000000
        /*08e0*/ 	.short	0x010a
        /*08e2*/ 	.byte	0xff
	.zero		1


	//   ....[124]....
        /*08e4*/ 	.word	0x0000a040
        /*08e8*/ 	.word	0x00000000
        /*08ec*/ 	.word	0x00000000
        /*08f0*/ 	.short	0x010a
        /*08f2*/ 	.byte	0xff
	.zero		1


	//   ....[125]....
        /*08f4*/ 	.word	0x0000a0a0
        /*08f8*/ 	.word	0x00000000
        /*08fc*/ 	.word	0x00000000
        /*0900*/ 	.short	0x010a
        /*0902*/ 	.byte	0xff
	.zero		1


	//   ....[126]....
        /*0904*/ 	.word	0x0000a0f0
        /*0908*/ 	.word	0x00000000
        /*090c*/ 	.word	0x00000100
        /*0910*/ 	.short	0x010a
        /*0912*/ 	.byte	0xff
	.zero		1


	//   ....[127]....
        /*0914*/ 	.word	0x0000a150
        /*0918*/ 	.word	0x00000000
        /*091c*/ 	.word	0x000000b0
        /*0920*/ 	.short	0x010a
        /*0922*/ 	.byte	0xff
	.zero		1


	//   ....[128]....
        /*0924*/ 	.word	0x0000a1a0
        /*0928*/ 	.word	0x00000000
        /*092c*/ 	.word	0x000000a0
        /*0930*/ 	.short	0x010a
        /*0932*/ 	.byte	0xff
	.zero		1


	//   ....[129]....
        /*0934*/ 	.word	0x0000a200
        /*0938*/ 	.word	0x00000000
        /*093c*/ 	.word	0x000000b0
        /*0940*/ 	.short	0x010a
        /*0942*/ 	.byte	0xff
	.zero		1


	//   ....[130]....
        /*0944*/ 	.word	0x0000a260
        /*0948*/ 	.word	0x00000005
        /*094c*/ 	.word	0x00000008
        /*0950*/ 	.short	0x010a
        /*0952*/ 	.byte	0xff
	.zero		1


	//   ....[131]....
        /*0954*/ 	.word	0x0000a350
        /*0958*/ 	.word	0x00000003
        /*095c*/ 	.word	0x00000008
        /*0960*/ 	.short	0x010a
        /*0962*/ 	.byte	0xff
	.zero		1


	//   ....[132]....
        /*0964*/ 	.word	0x0000a3a0
        /*0968*/ 	.word	0x00000000
        /*096c*/ 	.word	0x000000a0
        /*0970*/ 	.short	0x010a
        /*0972*/ 	.byte	0xff
	.zero		1


	//   ....[133]....
        /*0974*/ 	.word	0x0000a400
        /*0978*/ 	.word	0x00000000
        /*097c*/ 	.word	0x000000e0
        /*0980*/ 	.short	0x010a
        /*0982*/ 	.byte	0xff
	.zero		1


	//   ....[134]....
        /*0984*/ 	.word	0x0000a460
        /*0988*/ 	.word	0x00000000
        /*098c*/ 	.word	0x00000000
        /*0990*/ 	.short	0x010a
        /*0992*/ 	.byte	0xff
	.zero		1


	//   ....[135]....
        /*0994*/ 	.word	0x0000a4c0
        /*0998*/ 	.word	0x00000000
        /*099c*/ 	.word	0x00000000
        /*09a0*/ 	.short	0x010a
        /*09a2*/ 	.byte	0xff
	.zero		1


	//   ....[136]....
        /*09a4*/ 	.word	0x0000a520
        /*09a8*/ 	.word	0x00000000
        /*09ac*/ 	.word	0x00000000
        /*09b0*/ 	.short	0x010a
        /*09b2*/ 	.byte	0xff
	.zero		1


	//   ....[137]....
        /*09b4*/ 	.word	0x0000a580
        /*09b8*/ 	.word	0x00000000
        /*09bc*/ 	.word	0x00000000
        /*09c0*/ 	.short	0x010a
        /*09c2*/ 	.byte	0xff
	.zero		1


	//   ....[138]....
        /*09c4*/ 	.word	0x0000a5e0
        /*09c8*/ 	.word	0x00000000
        /*09cc*/ 	.word	0x00000120
        /*09d0*/ 	.short	0x010a
        /*09d2*/ 	.byte	0xff
	.zero		1


	//   ....[139]....
        /*09d4*/ 	.word	0x0000a630
        /*09d8*/ 	.word	0x0000000c
        /*09dc*/ 	.word	0x000000a0
        /*09e0*/ 	.short	0x010a
        /*09e2*/ 	.byte	0xff
	.zero		1


	//   ....[140]....
        /*09e4*/ 	.word	0x0000a690
        /*09e8*/ 	.word	0x00000000
        /*09ec*/ 	.word	0x00000098
        /*09f0*/ 	.short	0x010a
        /*09f2*/ 	.byte	0xff
	.zero		1


	//   ....[141]....
        /*09f4*/ 	.word	0x0000a6f0
        /*09f8*/ 	.word	0x00000000
        /*09fc*/ 	.word	0x00000070
        /*0a00*/ 	.short	0x010a
        /*0a02*/ 	.byte	0xff
	.zero		1


	//   ....[142]....
        /*0a04*/ 	.word	0x0000a750
        /*0a08*/ 	.word	0x00000000
        /*0a0c*/ 	.word	0x00000078
        /*0a10*/ 	.short	0x010a
        /*0a12*/ 	.byte	0xff
	.zero		1


	//   ....[143]....
        /*0a14*/ 	.word	0x0000a7b0
        /*0a18*/ 	.word	0x00000000
        /*0a1c*/ 	.word	0x00000080
        /*0a20*/ 	.short	0x010a
        /*0a22*/ 	.byte	0xff
	.zero		1


	//   ....[144]....
        /*0a24*/ 	.word	0x0000a810
        /*0a28*/ 	.word	0x00000000
        /*0a2c*/ 	.word	0x00000088
        /*0a30*/ 	.short	0x010a
        /*0a32*/ 	.byte	0xff
	.zero		1


	//   ....[145]....
        /*0a34*/ 	.word	0x0000a870
        /*0a38*/ 	.word	0x00000000
        /*0a3c*/ 	.word	0x00000070
        /*0a40*/ 	.short	0x010a
        /*0a42*/ 	.byte	0xff
	.zero		1


	//   ....[146]....
        /*0a44*/ 	.word	0x0000a8d0
        /*0a48*/ 	.word	0x00000000
        /*0a4c*/ 	.word	0x00000078
        /*0a50*/ 	.short	0x010a
        /*0a52*/ 	.byte	0xff
	.zero		1


	//   ....[147]....
        /*0a54*/ 	.word	0x0000a930
        /*0a58*/ 	.word	0x00000000
        /*0a5c*/ 	.word	0x00000080
        /*0a60*/ 	.short	0x010a
        /*0a62*/ 	.byte	0xff
	.zero		1


	//   ....[148]....
        /*0a64*/ 	.word	0x0000a980
        /*0a68*/ 	.word	0x00000003
        /*0a6c*/ 	.word	0x000000a0
        /*0a70*/ 	.short	0x010a
        /*0a72*/ 	.byte	0xff
	.zero		1


	//   ....[149]....
        /*0a74*/ 	.word	0x0000a9e0
        /*0a78*/ 	.word	0x00000000
        /*0a7c*/ 	.word	0x00000050
        /*0a80*/ 	.short	0x010a
        /*0a82*/ 	.byte	0xff
	.zero		1


	//   ....[150]....
        /*0a84*/ 	.word	0x0000aa30
        /*0a88*/ 	.word	0x00000062
        /*0a8c*/ 	.word	0x000000c0
        /*0a90*/ 	.short	0x010a
        /*0a92*/ 	.byte	0xff
	.zero		1


	//   ....[151]....
        /*0a94*/ 	.word	0x0000aa80
        /*0a98*/ 	.word	0x00000003
        /*0a9c*/ 	.word	0x00000050
        /*0aa0*/ 	.short	0x010a
        /*0aa2*/ 	.byte	0xff
	.zero		1


	//   ....[152]....
        /*0aa4*/ 	.word	0x0000aad0
        /*0aa8*/ 	.word	0x0000003e
        /*0aac*/ 	.word	0x00000050
        /*0ab0*/ 	.short	0x010a
        /*0ab2*/ 	.byte	0xff
	.zero		1


	//   ....[153]....
        /*0ab4*/ 	.word	0x0000ab20
        /*0ab8*/ 	.word	0x0000003d
        /*0abc*/ 	.word	0x00000050
        /*0ac0*/ 	.short	0x010a
        /*0ac2*/ 	.byte	0xff
	.zero		1


	//----- nvinfo : EIATTR_NUM_MBARRIERS
	.align		4
.L_47:
        /*0ac4*/ 	.byte	0x03, 0x38
        /*0ac6*/ 	.short	0x0025


	//----- nvinfo : EIATTR_EXIT_INSTR_OFFSETS
	.align		4
        /*0ac8*/ 	.byte	0x04, 0x1c
        /*0aca*/ 	.short	(.L_49 - .L_48)


	//   ....[0]....
.L_48:
        /*0acc*/ 	.word	0x00002c80


	//   ....[1]....
        /*0ad0*/ 	.word	0x00003190


	//   ....[2]....
        /*0ad4*/ 	.word	0x000031f0


	//   ....[3]....
        /*0ad8*/ 	.word	0x000044a0


	//   ....[4]....
        /*0adc*/ 	.word	0x000057d0


	//   ....[5]....
        /*0ae0*/ 	.word	0x00005810


	//   ....[6]....
        /*0ae4*/ 	.word	0x00009cd0


	//   ....[7]....
        /*0ae8*/ 	.word	0x00009d50


	//   ....[8]....
        /*0aec*/ 	.word	0x00009d80


	//   ....[9]....
        /*0af0*/ 	.word	0x00009e00


	//----- nvinfo : EIATTR_MAX_THREADS
	.align		4
.L_49:
        /*0af4*/ 	.byte	0x04, 0x05
        /*0af6*/ 	.short	(.L_51 - .L_50)
.L_50:
        /*0af8*/ 	.word	0x00000100
        /*0afc*/ 	.word	0x00000001
        /*0b00*/ 	.word	0x00000001


	//----- nvinfo : EIATTR_CRS_STACK_SIZE
	.align		4
.L_51:
        /*0b04*/ 	.byte	0x04, 0x1e
        /*0b06*/ 	.short	(.L_53 - .L_52)
.L_52:
        /*0b08*/ 	.word	0x00000000


	//----- nvinfo : EIATTR_CBANK_PARAM_SIZE
	.align		4
.L_53:
        /*0b0c*/ 	.byte	0x03, 0x19
        /*0b0e*/ 	.short	0x0800


	//----- nvinfo : EIATTR_PARAM_CBANK
	.align		4
        /*0b10*/ 	.byte	0x04, 0x0a
        /*0b12*/ 	.short	(.L_55 - .L_54)
	.align		4
.L_54:
        /*0b14*/ 	.word	index@(.nv.constant0._ZN7cutlass13device_kernelINS_4gemm6kernel13GemmUniversalIN4cute5tupleIJiiiiEEENS1_10collective13CollectiveMmaINS1_35MainloopSm100TmaUmmaWarpSpecializedILi5ELi2ELi4ENS5_IJNS4_1CILi2EEESB_NSA_ILi1EEEEEEEENS5_IJNSA_ILi128EEENSA_ILi256EEENSA_ILi32EEEEEENS_10bfloat16_tENS5_IJlSC_lEEESJ_SK_NS4_8TiledMMAINS4_8MMA_AtomIJNS4_26SM100_MMA_F16BF16_2x1SM_SSISJ_SJ_fLi128ELi256ELNS4_4UMMA5MajorE0ELSP_0ELNSO_7ScaleInE0ELSQ_0EEEEEENS4_6LayoutINS5_IJSC_SC_SC_EEENS5_IJNSA_ILi0EEESV_SV_EEEEENS5_IJNS4_10UnderscoreESY_SY_EEEEENS4_28SM100_TMA_2SM_LOAD_MULTICASTENS4_14ComposedLayoutINS4_7SwizzleILi2ELi4ELi3EEENS4_18smem_ptr_flag_bitsILi16EEENST_INS5_IJNSA_ILi8EEESH_EEENS5_IJSH_SC_EEEEEEEvNS4_8identityENS4_18SM100_TMA_2SM_LOADES1B_vS1C_EENS_8epilogue10collective18CollectiveEpilogueINS1F_23Sm100TmaWarpSpecializedILi4ELi2ELi32ELb1ELb0EEEJNS5_IJNSA_ILi64EEESG_SH_EEENS5_IJNST_IS1K_SC_EENST_INS5_IJSH_SB_EEENS5_IJSC_SF_EEEEEEEESJ_SK_SJ_SK_NS1F_6fusion15FusionCallbacksIS1J_NS1R_17LinearCombinationISJ_fSJ_fLNS_15FloatRoundStyleE2EEES1L_S1Q_JEEENS4_5SM1004TMEM4LOAD26SM100_TMEM_LOAD_32dp32b32xENS4_13SM90_TMA_LOADES1B_NS4_39AutoVectorizingCopyWithAssumedAlignmentILi128EEENS4_14SM90_TMA_STOREES1B_S23_S23_EEEvvEEEEvNT_6ParamsE)
        /*0b18*/ 	.short	0x0380
        /*0b1a*/ 	.short	0x0800


	//----- nvinfo : EIATTR_SW_WAR
	.align		4
.L_55:
        /*0b1c*/ 	.byte	0x04, 0x36
        /*0b1e*/ 	.short	(.L_57 - .L_56)
.L_56:
        /*0b20*/ 	.word	0x00000008
.L_57:


//--------------------- .nv.callgraph             --------------------------
	.section	.nv.callgraph,"",@"SHT_CUDA_CALLGRAPH"
	.align	4
	.sectionentsize	8
	.align		4
        /*0000*/ 	.word	0x00000000
	.align		4
        /*0004*/ 	.word	0xffffffff
	.align		4
        /*0008*/ 	.word	index@(_ZN7cutlass13device_kernelINS_4gemm6kernel13GemmUniversalIN4cute5tupleIJiiiiEEENS1_10collective13CollectiveMmaINS1_35MainloopSm100TmaUmmaWarpSpecializedILi5ELi2ELi4ENS5_IJNS4_1CILi2EEESB_NSA_ILi1EEEEEEEENS5_IJNSA_ILi128EEENSA_ILi256EEENSA_ILi32EEEEEENS_10bfloat16_tENS5_IJlSC_lEEESJ_SK_NS4_8TiledMMAINS4_8MMA_AtomIJNS4_26SM100_MMA_F16BF16_2x1SM_SSISJ_SJ_fLi128ELi256ELNS4_4UMMA5MajorE0ELSP_0ELNSO_7ScaleInE0ELSQ_0EEEEEENS4_6LayoutINS5_IJSC_SC_SC_EEENS5_IJNSA_ILi0EEESV_SV_EEEEENS5_IJNS4_10UnderscoreESY_SY_EEEEENS4_28SM100_TMA_2SM_LOAD_MULTICASTENS4_14ComposedLayoutINS4_7SwizzleILi2ELi4ELi3EEENS4_18smem_ptr_flag_bitsILi16EEENST_INS5_IJNSA_ILi8EEESH_EEENS5_IJSH_SC_EEEEEEEvNS4_8identityENS4_18SM100_TMA_2SM_LOADES1B_vS1C_EENS_8epilogue10collective18CollectiveEpilogueINS1F_23Sm100TmaWarpSpecializedILi4ELi2ELi32ELb1ELb0EEEJNS5_IJNSA_ILi64EEESG_SH_EEENS5_IJNST_IS1K_SC_EENST_INS5_IJSH_SB_EEENS5_IJSC_SF_EEEEEEEESJ_SK_SJ_SK_NS1F_6fusion15FusionCallbacksIS1J_NS1R_17LinearCombinationISJ_fSJ_fLNS_15FloatRoundStyleE2EEES1L_S1Q_JEEENS4_5SM1004TMEM4LOAD26SM100_TMEM_LOAD_32dp32b32xENS4_13SM90_TMA_LOADES1B_NS4_39AutoVectorizingCopyWithAssumedAlignmentILi128EEENS4_14SM90_TMA_STOREES1B_S23_S23_EEEvvEEEEvNT_6ParamsE)
	.align		4
        /*000c*/ 	.word	index@(__assertfail)
	.align		4
        /*0010*/ 	.word	0x00000000
	.align		4
        /*0014*/ 	.word	0xfffffffe
	.align		4
        /*0018*/ 	.word	0x00000000
	.align		4
        /*001c*/ 	.word	0xfffffffd
	.align		4
        /*0020*/ 	.word	0x00000000
	.align		4
        /*0024*/ 	.word	0xfffffffc


//--------------------- .nv.constant4             --------------------------
	.section	.nv.constant4,"a",@progbits
	.align	8
	.align		8
.nv.constant4:
        /*0000*/ 	.dword	__assertfail
	.align		8
        /*0008*/ 	.dword	__unnamed_1
	.align		8
        /*0010*/ 	.dword	__unnamed_2
	.align		8
        /*0018*/ 	.dword	_ZN39_INTERNAL_e46ddf13_4_k_cu_d585058d_89714cuda3std3__45__cpo5beginE
	.align		8
        /*0020*/ 	.dword	_ZN39_INTERNAL_e46ddf13_4_k_cu_d585058d_89714cuda3std3__45__cpo3endE
	.align		8
        /*0028*/ 	.dword	_ZN39_INTERNAL_e46ddf13_4_k_cu_d585058d_89714cuda3std3__45__cpo6cbeginE
	.align		8
        /*0030*/ 	.dword	_ZN39_INTERNAL_e46ddf13_4_k_cu_d585058d_89714cuda3std3__45__cpo4cendE
	.align		8
        /*0038*/ 	.dword	_ZN39_INTERNAL_e46ddf13_4_k_cu_d585058d_89714cuda3std3__441_GLOBAL__N__e46ddf13_4_k_cu_d585058d_89716ignoreE
	.align		8
        /*0040*/ 	.dword	_ZN39_INTERNAL_e46ddf13_4_k_cu_d585058d_89714cuda3std3__419piecewise_constructE
	.align		8
        /*0048*/ 	.dword	_ZN39_INTERNAL_e46ddf13_4_k_cu_d585058d_89714cuda3std3__48in_placeE
	.align		8
        /*0050*/ 	.dword	_ZN39_INTERNAL_e46ddf13_4_k_cu_d585058d_89714cuda3std6ranges3__45__cpo4swapE
	.align		8
        /*0058*/ 	.dword	_ZN39_INTERNAL_e46ddf13_4_k_cu_d585058d_89714cuda3std6ranges3__45__cpo9iter_moveE
	.align		8
        /*0060*/ 	.dword	_ZN39_INTERNAL_e46ddf13_4_k_cu_d585058d_89714cute7productE
	.align		8
        /*0068*/ 	.dword	_ZN39_INTERNAL_e46ddf13_4_k_cu_d585058d_89714cute1_E
	.align		8
        /*0070*/ 	.dword	$str$25
	.align		8
        /*0078*/ 	.dword	$str$26
	.align		8
        /*0080*/ 	.dword	$str$27
	.align		8
        /*0088*/ 	.dword	$str$28


//--------------------- .text._ZN7cutlass13device_kernelINS_4gemm6kernel13GemmUniversalIN4cute5tupleIJiiiiEEENS1_10collective13CollectiveMmaINS1_35MainloopSm100TmaUmmaWarpSpecializedILi5ELi2ELi4ENS5_IJNS4_1CILi2EEESB_NSA_ILi1EEEEEEEENS5_IJNSA_ILi128EEENSA_ILi256EEENSA_ILi32EEEEEENS_10bfloat16_tENS5_IJlSC_lEEESJ_SK_NS4_8TiledMMAINS4_8MMA_AtomIJNS4_26SM100_MMA_F16BF16_2x1SM_SSISJ_SJ_fLi128ELi256ELNS4_4UMMA5MajorE0ELSP_0ELNSO_7ScaleInE0ELSQ_0EEEEEENS4_6LayoutINS5_IJSC_SC_SC_EEENS5_IJNSA_ILi0EEESV_SV_EEEEENS5_IJNS4_10UnderscoreESY_SY_EEEEENS4_28SM100_TMA_2SM_LOAD_MULTICASTENS4_14ComposedLayoutINS4_7SwizzleILi2ELi4ELi3EEENS4_18smem_ptr_flag_bitsILi16EEENST_INS5_IJNSA_ILi8EEESH_EEENS5_IJSH_SC_EEEEEEEvNS4_8identityENS4_18SM100_TMA_2SM_LOADES1B_vS1C_EENS_8epilogue10collective18CollectiveEpilogueINS1F_23Sm100TmaWarpSpecializedILi4ELi2ELi32ELb1ELb0EEEJNS5_IJNSA_ILi64EEESG_SH_EEENS5_IJNST_IS1K_SC_EENST_INS5_IJSH_SB_EEENS5_IJSC_SF_EEEEEEEESJ_SK_SJ_SK_NS1F_6fusion15FusionCallbacksIS1J_NS1R_17LinearCombinationISJ_fSJ_fLNS_15FloatRoundStyleE2EEES1L_S1Q_JEEENS4_5SM1004TMEM4LOAD26SM100_TMEM_LOAD_32dp32b32xENS4_13SM90_TMA_LOADES1B_NS4_39AutoVectorizingCopyWithAssumedAlignmentILi128EEENS4_14SM90_TMA_STOREES1B_S23_S23_EEEvvEEEEvNT_6ParamsE --------------------------
	.section	.text._ZN7cutlass13device_kernelINS_4gemm6kernel13GemmUniversalIN4cute5tupleIJiiiiEEENS1_10collective13CollectiveMmaINS1_35MainloopSm100TmaUmmaWarpSpecializedILi5ELi2ELi4ENS5_IJNS4_1CILi2EEESB_NSA_ILi1EEEEEEEENS5_IJNSA_ILi128EEENSA_ILi256EEENSA_ILi32EEEEEENS_10bfloat16_tENS5_IJlSC_lEEESJ_SK_NS4_8TiledMMAINS4_8MMA_AtomIJNS4_26SM100_MMA_F16BF16_2x1SM_SSISJ_SJ_fLi128ELi256ELNS4_4UMMA5MajorE0ELSP_0ELNSO_7ScaleInE0ELSQ_0EEEEEENS4_6LayoutINS5_IJSC_SC_SC_EEENS5_IJNSA_ILi0EEESV_SV_EEEEENS5_IJNS4_10UnderscoreESY_SY_EEEEENS4_28SM100_TMA_2SM_LOAD_MULTICASTENS4_14ComposedLayoutINS4_7SwizzleILi2ELi4ELi3EEENS4_18smem_ptr_flag_bitsILi16EEENST_INS5_IJNSA_ILi8EEESH_EEENS5_IJSH_SC_EEEEEEEvNS4_8identityENS4_18SM100_TMA_2SM_LOADES1B_vS1C_EENS_8epilogue10collective18CollectiveEpilogueINS1F_23Sm100TmaWarpSpecializedILi4ELi2ELi32ELb1ELb0EEEJNS5_IJNSA_ILi64EEESG_SH_EEENS5_IJNST_IS1K_SC_EENST_INS5_IJSH_SB_EEENS5_IJSC_SF_EEEEEEEESJ_SK_SJ_SK_NS1F_6fusion15FusionCallbacksIS1J_NS1R_17LinearCombinationISJ_fSJ_fLNS_15FloatRoundStyleE2EEES1L_S1Q_JEEENS4_5SM1004TMEM4LOAD26SM100_TMEM_LOAD_32dp32b32xENS4_13SM90_TMA_LOADES1B_NS4_39AutoVectorizingCopyWithAssumedAlignmentILi128EEENS4_14SM90_TMA_STOREES1B_S23_S23_EEEvvEEEEvNT_6ParamsE,"ax",@progbits
	.align	128
.text._ZN7cutlass13device_kernelINS_4gemm6kernel13GemmUniversalIN4cute5tupleIJiiiiEEENS1_10collective13CollectiveMmaINS1_35MainloopSm100TmaUmmaWarpSpecializedILi5ELi2ELi4ENS5_IJNS4_1CILi2EEESB_NSA_ILi1EEEEEEEENS5_IJNSA_ILi128EEENSA_ILi256EEENSA_ILi32EEEEEENS_10bfloat16_tENS5_IJlSC_lEEESJ_SK_NS4_8TiledMMAINS4_8MMA_AtomIJNS4_26SM100_MMA_F16BF16_2x1SM_SSISJ_SJ_fLi128ELi256ELNS4_4UMMA5MajorE0ELSP_0ELNSO_7ScaleInE0ELSQ_0EEEEEENS4_6LayoutINS5_IJSC_SC_SC_EEENS5_IJNSA_ILi0EEESV_SV_EEEEENS5_IJNS4_10UnderscoreESY_SY_EEEEENS4_28SM100_TMA_2SM_LOAD_MULTICASTENS4_14ComposedLayoutINS4_7SwizzleILi2ELi4ELi3EEENS4_18smem_ptr_flag_bitsILi16EEENST_INS5_IJNSA_ILi8EEESH_EEENS5_IJSH_SC_EEEEEEEvNS4_8identityENS4_18SM100_TMA_2SM_LOADES1B_vS1C_EENS_8epilogue10collective18CollectiveEpilogueINS1F_23Sm100TmaWarpSpecializedILi4ELi2ELi32ELb1ELb0EEEJNS5_IJNSA_ILi64EEESG_SH_EEENS5_IJNST_IS1K_SC_EENST_INS5_IJSH_SB_EEENS5_IJSC_SF_EEEEEEEESJ_SK_SJ_SK_NS1F_6fusion15FusionCallbacksIS1J_NS1R_17LinearCombinationISJ_fSJ_fLNS_15FloatRoundStyleE2EEES1L_S1Q_JEEENS4_5SM1004TMEM4LOAD26SM100_TMEM_LOAD_32dp32b32xENS4_13SM90_TMA_LOADES1B_NS4_39AutoVectorizingCopyWithAssumedAlignmentILi128EEENS4_14SM90_TMA_STOREES1B_S23_S23_EEEvvEEEEvNT_6ParamsE:
        .type           _ZN7cutlass13device_kernelINS_4gemm6kernel13GemmUniversalIN4cute5tupleIJiiiiEEENS1_10collective13CollectiveMmaINS1_35MainloopSm100TmaUmmaWarpSpecializedILi5ELi2ELi4ENS5_IJNS4_1CILi2EEESB_NSA_ILi1EEEEEEEENS5_IJNSA_ILi128EEENSA_ILi256EEENSA_ILi32EEEEEENS_10bfloat16_tENS5_IJlSC_lEEESJ_SK_NS4_8TiledMMAINS4_8MMA_AtomIJNS4_26SM100_MMA_F16BF16_2x1SM_SSISJ_SJ_fLi128ELi256ELNS4_4UMMA5MajorE0ELSP_0ELNSO_7ScaleInE0ELSQ_0EEEEEENS4_6LayoutINS5_IJSC_SC_SC_EEENS5_IJNSA_ILi0EEESV_SV_EEEEENS5_IJNS4_10UnderscoreESY_SY_EEEEENS4_28SM100_TMA_2SM_LOAD_MULTICASTENS4_14ComposedLayoutINS4_7SwizzleILi2ELi4ELi3EEENS4_18smem_ptr_flag_bitsILi16EEENST_INS5_IJNSA_ILi8EEESH_EEENS5_IJSH_SC_EEEEEEEvNS4_8identityENS4_18SM100_TMA_2SM_LOADES1B_vS1C_EENS_8epilogue10collective18CollectiveEpilogueINS1F_23Sm100TmaWarpSpecializedILi4ELi2ELi32ELb1ELb0EEEJNS5_IJNSA_ILi64EEESG_SH_EEENS5_IJNST_IS1K_SC_EENST_INS5_IJSH_SB_EEENS5_IJSC_SF_EEEEEEEESJ_SK_SJ_SK_NS1F_6fusion15FusionCallbacksIS1J_NS1R_17LinearCombinationISJ_fSJ_fLNS_15FloatRoundStyleE2EEES1L_S1Q_JEEENS4_5SM1004TMEM4LOAD26SM100_TMEM_LOAD_32dp32b32xENS4_13SM90_TMA_LOADES1B_NS4_39AutoVectorizingCopyWithAssumedAlignmentILi128EEENS4_14SM90_TMA_STOREES1B_S23_S23_EEEvvEEEEvNT_6ParamsE,@function
        .size           _ZN7cutlass13device_kernelINS_4gemm6kernel13GemmUniversalIN4cute5tupleIJiiiiEEENS1_10collective13CollectiveMmaINS1_35MainloopSm100TmaUmmaWarpSpecializedILi5ELi2ELi4ENS5_IJNS4_1CILi2EEESB_NSA_ILi1EEEEEEEENS5_IJNSA_ILi128EEENSA_ILi256EEENSA_ILi32EEEEEENS_10bfloat16_tENS5_IJlSC_lEEESJ_SK_NS4_8TiledMMAINS4_8MMA_AtomIJNS4_26SM100_MMA_F16BF16_2x1SM_SSISJ_SJ_fLi128ELi256ELNS4_4UMMA5MajorE0ELSP_0ELNSO_7ScaleInE0ELSQ_0EEEEEENS4_6LayoutINS5_IJSC_SC_SC_EEENS5_IJNSA_ILi0EEESV_SV_EEEEENS5_IJNS4_10UnderscoreESY_SY_EEEEENS4_28SM100_TMA_2SM_LOAD_MULTICASTENS4_14ComposedLayoutINS4_7SwizzleILi2ELi4ELi3EEENS4_18smem_ptr_flag_bitsILi16EEENST_INS5_IJNSA_ILi8EEESH_EEENS5_IJSH_SC_EEEEEEEvNS4_8identityENS4_18SM100_TMA_2SM_LOADES1B_vS1C_EENS_8epilogue10collective18CollectiveEpilogueINS1F_23Sm100TmaWarpSpecializedILi4ELi2ELi32ELb1ELb0EEEJNS5_IJNSA_ILi64EEESG_SH_EEENS5_IJNST_IS1K_SC_EENST_INS5_IJSH_SB_EEENS5_IJSC_SF_EEEEEEEESJ_SK_SJ_SK_NS1F_6fusion15FusionCallbacksIS1J_NS1R_17LinearCombinationISJ_fSJ_fLNS_15FloatRoundStyleE2EEES1L_S1Q_JEEENS4_5SM1004TMEM4LOAD26SM100_TMEM_LOAD_32dp32b32xENS4_13SM90_TMA_LOADES1B_NS4_39AutoVectorizingCopyWithAssumedAlignmentILi128EEENS4_14SM90_TMA_STOREES1B_S23_S23_EEEvvEEEEvNT_6ParamsE,(.L_x_200 - _ZN7cutlass13device_kernelINS_4gemm6kernel13GemmUniversalIN4cute5tupleIJiiiiEEENS1_10collective13CollectiveMmaINS1_35MainloopSm100TmaUmmaWarpSpecializedILi5ELi2ELi4ENS5_IJNS4_1CILi2EEESB_NSA_ILi1EEEEEEEENS5_IJNSA_ILi128EEENSA_ILi256EEENSA_ILi32EEEEEENS_10bfloat16_tENS5_IJlSC_lEEESJ_SK_NS4_8TiledMMAINS4_8MMA_AtomIJNS4_26SM100_MMA_F16BF16_2x1SM_SSISJ_SJ_fLi128ELi256ELNS4_4UMMA5MajorE0ELSP_0ELNSO_7ScaleInE0ELSQ_0EEEEEENS4_6LayoutINS5_IJSC_SC_SC_EEENS5_IJNSA_ILi0EEESV_SV_EEEEENS5_IJNS4_10UnderscoreESY_SY_EEEEENS4_28SM100_TMA_2SM_LOAD_MULTICASTENS4_14ComposedLayoutINS4_7SwizzleILi2ELi4ELi3EEENS4_18smem_ptr_flag_bitsILi16EEENST_INS5_IJNSA_ILi8EEESH_EEENS5_IJSH_SC_EEEEEEEvNS4_8identityENS4_18SM100_TMA_2SM_LOADES1B_vS1C_EENS_8epilogue10collective18CollectiveEpilogueINS1F_23Sm100TmaWarpSpecializedILi4ELi2ELi32ELb1ELb0EEEJNS5_IJNSA_ILi64EEESG_SH_EEENS5_IJNST_IS1K_SC_EENST_INS5_IJSH_SB_EEENS5_IJSC_SF_EEEEEEEESJ_SK_SJ_SK_NS1F_6fusion15FusionCallbacksIS1J_NS1R_17LinearCombinationISJ_fSJ_fLNS_15FloatRoundStyleE2EEES1L_S1Q_JEEENS4_5SM1004TMEM4LOAD26SM100_TMEM_LOAD_32dp32b32xENS4_13SM90_TMA_LOADES1B_NS4_39AutoVectorizingCopyWithAssumedAlignmentILi128EEENS4_14SM90_TMA_STOREES1B_S23_S23_EEEvvEEEEvNT_6ParamsE)
        .other          _ZN7cutlass13device_kernelINS_4gemm6kernel13GemmUniversalIN4cute5tupleIJiiiiEEENS1_10collective13CollectiveMmaINS1_35MainloopSm100TmaUmmaWarpSpecializedILi5ELi2ELi4ENS5_IJNS4_1CILi2EEESB_NSA_ILi1EEEEEEEENS5_IJNSA_ILi128EEENSA_ILi256EEENSA_ILi32EEEEEENS_10bfloat16_tENS5_IJlSC_lEEESJ_SK_NS4_8TiledMMAINS4_8MMA_AtomIJNS4_26SM100_MMA_F16BF16_2x1SM_SSISJ_SJ_fLi128ELi256ELNS4_4UMMA5MajorE0ELSP_0ELNSO_7ScaleInE0ELSQ_0EEEEEENS4_6LayoutINS5_IJSC_SC_SC_EEENS5_IJNSA_ILi0EEESV_SV_EEEEENS5_IJNS4_10UnderscoreESY_SY_EEEEENS4_28SM100_TMA_2SM_LOAD_MULTICASTENS4_14ComposedLayoutINS4_7SwizzleILi2ELi4ELi3EEENS4_18smem_ptr_flag_bitsILi16EEENST_INS5_IJNSA_ILi8EEESH_EEENS5_IJSH_SC_EEEEEEEvNS4_8identityENS4_18SM100_TMA_2SM_LOADES1B_vS1C_EENS_8epilogue10collective18CollectiveEpilogueINS1F_23Sm100TmaWarpSpecializedILi4ELi2ELi32ELb1ELb0EEEJNS5_IJNSA_ILi64EEESG_SH_EEENS5_IJNST_IS1K_SC_EENST_INS5_IJSH_SB_EEENS5_IJSC_SF_EEEEEEEESJ_SK_SJ_SK_NS1F_6fusion15FusionCallbacksIS1J_NS1R_17LinearCombinationISJ_fSJ_fLNS_15FloatRoundStyleE2EEES1L_S1Q_JEEENS4_5SM1004TMEM4LOAD26SM100_TMEM_LOAD_32dp32b32xENS4_13SM90_TMA_LOADES1B_NS4_39AutoVectorizingCopyWithAssumedAlignmentILi128EEENS4_14SM90_TMA_STOREES1B_S23_S23_EEEvvEEEEvNT_6ParamsE,@"STO_CUDA_ENTRY STV_DEFAULT"
_ZN7cutlass13device_kernelINS_4gemm6kernel13GemmUniversalIN4cute5tupleIJiiiiEEENS1_10collective13CollectiveMmaINS1_35MainloopSm100TmaUmmaWarpSpecializedILi5ELi2ELi4ENS5_IJNS4_1CILi2EEESB_NSA_ILi1EEEEEEEENS5_IJNSA_ILi128EEENSA_ILi256EEENSA_ILi32EEEEEENS_10bfloat16_tENS5_IJlSC_lEEESJ_SK_NS4_8TiledMMAINS4_8MMA_AtomIJNS4_26SM100_MMA_F16BF16_2x1SM_SSISJ_SJ_fLi128ELi256ELNS4_4UMMA5MajorE0ELSP_0ELNSO_7ScaleInE0ELSQ_0EEEEEENS4_6LayoutINS5_IJSC_SC_SC_EEENS5_IJNSA_ILi0EEESV_SV_EEEEENS5_IJNS4_10UnderscoreESY_SY_EEEEENS4_28SM100_TMA_2SM_LOAD_MULTICASTENS4_14ComposedLayoutINS4_7SwizzleILi2ELi4ELi3EEENS4_18smem_ptr_flag_bitsILi16EEENST_INS5_IJNSA_ILi8EEESH_EEENS5_IJSH_SC_EEEEEEEvNS4_8identityENS4_18SM100_TMA_2SM_LOADES1B_vS1C_EENS_8epilogue10collective18CollectiveEpilogueINS1F_23Sm100TmaWarpSpecializedILi4ELi2ELi32ELb1ELb0EEEJNS5_IJNSA_ILi64EEESG_SH_EEENS5_IJNST_IS1K_SC_EENST_INS5_IJSH_SB_EEENS5_IJSC_SF_EEEEEEEESJ_SK_SJ_SK_NS1F_6fusion15FusionCallbacksIS1J_NS1R_17LinearCombinationISJ_fSJ_fLNS_15FloatRoundStyleE2EEES1L_S1Q_JEEENS4_5SM1004TMEM4LOAD26SM100_TMEM_LOAD_32dp32b32xENS4_13SM90_TMA_LOADES1B_NS4_39AutoVectorizingCopyWithAssumedAlignmentILi128EEENS4_14SM90_TMA_STOREES1B_S23_S23_EEEvvEEEEvNT_6ParamsE:
[----:B------:R-:W1:Y:S01]  /*0000*/  LDC R1, c[0x0][0x37c] ;  /* 0x0000df00ff017b82 */ /* 0x000e620000000800 */
[----:B------:R-:W2:Y:S01]  /*0010*/  S2R R95, SR_TID.X ;  /* 0x00000000005f7919 */ /* 0x000ea20000002100 */
[----:B------:R-:W3:Y:S06]  /*0020*/  LDCU.64 UR8, c[0x0][0x890] ;  /* 0x00011200ff0877ac */ /* 0x000eec0008000a00 */
[----:B------:R-:W4:Y:S01]  /*0030*/  S2UR UR4, SR_CgaCtaId ;  /* 0x00000000000479c3 */ /* 0x000f220000008800 */
[----:B------:R-:W-:Y:S02]  /*0040*/  PRMT R80, RZ, 0x7610, R80 ;  /* 0x00007610ff507816 */ /* 0x000fe40000000050 */
[----:B------:R-:W-:Y:S01]  /*0050*/  ELECT P1, URZ, PT ;  /* 0x0000000000ff782f */ /* 0x000fe20003820000 */
[----:B---3--:R-:W-:-:S04]  /*0060*/  UISETP.NE.U32.AND UP0, UPT, UR8, URZ, UPT ;  /* 0x000000ff0800728c */ /* 0x008fc8000bf05070 */
[----:B------:R-:W-:Y:S02]  /*0070*/  UISETP.NE.AND.EX UP0, UPT, UR9, URZ, UPT, UP0 ;  /* 0x000000ff0900728c */ /* 0x000fe4000bf05300 */
[----:B----4-:R-:W-:Y:S02]  /*0080*/  ULOP3.LUT UR33, UR4, 0x1, URZ, 0xc0, !UPT ;  /* 0x0000000104217892 */ /* 0x010fe4000f8ec0ff */
[----:B------:R-:W-:Y:S01]  /*0090*/  ULOP3.LUT UR34, UR4, 0x1, URZ, 0x3c, !UPT ;  /* 0x0000000104227892 */ /* 0x000fe2000f8e3cff */
[----:B--2---:R-:W-:-:S05]  /*00a0*/  SHF.R.U32.HI R81, RZ, 0x5, R95 ;  /* 0x00000005ff517819 */ /* 0x004fca000001165f */
[----:B------:R-:W2:Y:S02]  /*00b0*/  SHFL.IDX PT, R0, R81, RZ, 0x1f ;  /* 0x00001fff51007589 */ /* 0x000ea400000e0000 */
[----:B--2---:R-:W-:Y:S01]  /*00c0*/  R2UR UR13, R0 ;  /* 0x00000000000d72ca */ /* 0x004fe200000e0000 */
[----:B-1----:R-:W-:-:S14]  /*00d0*/  BRA.U UP0, `(.L_x_0) ;  /* 0x0000000100307547 */ /* 0x002fdc000b800000 */
[----:B------:R-:W1:Y:S02]  /*00e0*/  LDCU.64 UR4, c[0x0][0x888] ;  /* 0x00011100ff0477ac */ /* 0x000e640008000a00 */
[----:B-1----:R-:W-:-:S04]  /*00f0*/  UISETP.NE.U32.AND UP0, UPT, UR4, URZ, UPT ;  /* 0x000000ff0400728c */ /* 0x002fc8000bf05070 */
[----:B------:R-:W-:-:S09]  /*0100*/  UISETP.NE.AND.EX UP0, UPT, UR5, URZ, UPT, UP0 ;  /* 0x000000ff0500728c */ /* 0x000fd2000bf05300 */
[----:B------:R-:W-:Y:S05]  /*0110*/  BRA.U !UP0, `(.L_x_1) ;  /* 0x0000000108147547 */ /* 0x000fea000b800000 */
[----:B------:R-:W1:Y:S01]  /*0120*/  LDC.64 R2, c[0x0][0x888] ;  /* 0x00022200ff027b82 */ /* 0x000e620000000a00 */
[----:B------:R-:W1:Y:S02]  /*0130*/  LDCU.64 UR4, c[0x0][0x358] ;  /* 0x00006b00ff0477ac */ /* 0x000e640008000a00 */
[----:B-1----:R1:W5:Y:S01]  /*0140*/  LDG.E R41, desc[UR4][R2.64] ;  /* 0x0000000402297981 */ /* 0x002362000c1e1900 */
[----:B------:R-:W-:Y:S01]  /*0150*/  HFMA2 R80, -RZ, RZ, 0, 5.9604644775390625e-08 ;  /* 0x00000001ff507431 */ /* 0x000fe200000001ff */
[----:B------:R-:W-:Y:S05]  /*0160*/  BRA `(.L_x_0) ;  /* 0x00000000000c7947 */ /* 0x000fea0003800000 */
.L_x_1:
[----:B------:R-:W1:Y:S01]  /*0170*/  LDCU UR4, c[0x0][0x880] ;  /* 0x00011000ff0477ac */ /* 0x000e620008000800 */
[----:B------:R-:W-:Y:S01]  /*0180*/  HFMA2 R80, -RZ, RZ, 0, 5.9604644775390625e-08 ;  /* 0x00000001ff507431 */ /* 0x000fe200000001ff */
[----:B-1----:R-:W-:-:S07]  /*0190*/  MOV R41, UR4 ;  /* 0x0000000400297c02 */ /* 0x002fce0008000f00 */
.L_x_0:
[----:B------:R-:W2:Y:S02]  /*01a0*/  LDCU.64 UR4, c[0x0][0x8b0] ;  /* 0x00011600ff0477ac */ /* 0x000ea40008000a00 */
[----:B--2---:R-:W-:-:S04]  /*01b0*/  UISETP.NE.U32.AND UP0, UPT, UR4, URZ, UPT ;  /* 0x000000ff0400728c */ /* 0x004fc8000bf05070 */
[----:B------:R-:W-:-:S09]  /*01c0*/  UISETP.NE.AND.EX UP0, UPT, UR5, URZ, UPT, UP0 ;  /* 0x000000ff0500728c */ /* 0x000fd2000bf05300 */
[----:B------:R-:W-:Y:S05]  /*01d0*/  BRA.U UP0, `(.L_x_2) ;  /* 0x0000000100287547 */ /* 0x000fea000b800000 */
[----:B------:R-:W2:Y:S02]  /*01e0*/  LDCU.64 UR4, c[0x0][0x8a8] ;  /* 0x00011500ff0477ac */ /* 0x000ea40008000a00 */
[----:B--2---:R-:W-:-:S04]  /*01f0*/  UISETP.NE.U32.AND UP0, UPT, UR4, URZ, UPT ;  /* 0x000000ff0400728c */ /* 0x004fc8000bf05070 */
[----:B------:R-:W-:-:S09]  /*0200*/  UISETP.NE.AND.EX UP0, UPT, UR5, URZ, UPT, UP0 ;  /* 0x000000ff0500728c */ /* 0x000fd2000bf05300 */
[----:B------:R-:W-:Y:S05]  /*0210*/  BRA.U !UP0, `(.L_x_3) ;  /* 0x0000000108107547 */ /* 0x000fea000b800000 */
[----:B------:R-:W2:Y:S01]  /*0220*/  LDC.64 R38, c[0x0][0x8a8] ;  /* 0x00022a00ff267b82 */ /* 0x000ea20000000a00 */
[----:B------:R-:W2:Y:S02]  /*0230*/  LDCU.64 UR4, c[0x0][0x358] ;  /* 0x00006b00ff0477ac */ /* 0x000ea40008000a00 */
[----:B--2---:R2:W5:Y:S01]  /*0240*/  LDG.E R38, desc[UR4][R38.64] ;  /* 0x0000000426267981 */ /* 0x004562000c1e1900 */
[----:B------:R-:W-:Y:S05]  /*0250*/  BRA `(.L_x_2) ;  /* 0x0000000000087947 */ /* 0x000fea0003800000 */
.L_x_3:
[----:B------:R-:W2:Y:S02]  /*0260*/  LDCU UR4, c[0x0][0x8a0] ;  /* 0x00011400ff0477ac */ /* 0x000ea40008000800 */
[----:B--2---:R-:W-:Y:S02]  /*0270*/  MOV R38, UR4 ;  /* 0x0000000400267c02 */ /* 0x004fe40008000f00 */
.L_x_2:
[----:B------:R-:W-:Y:S01]  /*0280*/  IMAD.U32 R0, RZ, RZ, UR13 ;  /* 0x0000000dff007e24 */ /* 0x000fe2000f8e00ff */
[----:B------:R-:W-:Y:S04]  /*0290*/  BSSY.RECONVERGENT B0, `(.L_x_4) ;  /* 0x000000c000007945 */ /* 0x000fe80003800200 */
[C---:B------:R-:W-:Y:S02]  /*02a0*/  ISETP.NE.OR P2, PT, R0.reuse, 0x1, !P1 ;  /* 0x000000010000780c */ /* 0x040fe40004f45670 */
[----:B------:R-:W-:-:S11]  /*02b0*/  ISETP.NE.OR P0, PT, R0, 0x3, !P1 ;  /* 0x000000030000780c */ /* 0x000fd60004f05670 */
[----:B------:R-:W-:Y:S05]  /*02c0*/  @P2 BRA `(.L_x_5) ;  /* 0x0000000000202947 */ /* 0x000fea0003800000 */
[----:B------:R-:W3:Y:S02]  /*02d0*/  LDCU.64 UR4, c[0x0][0x348] ;  /* 0x00006900ff0477ac */ /* 0x000ee40008000a00 */
[----:B---3--:R-:W-:Y:S02]  /*02e0*/  UIADD3 UR6, UP1, UPT, UR4, 0x80, URZ ;  /* 0x0000008004067890 */ /* 0x008fe4000ff3e0ff */
[----:B------:R-:W-:Y:S02]  /*02f0*/  UIADD3 UR4, UP0, UPT, UR4, 0x180, URZ ;  /* 0x0000018004047890 */ /* 0x000fe4000ff1e0ff */
[----:B------:R-:W-:Y:S02]  /*0300*/  UIADD3.X UR7, UPT, UPT, URZ, UR5, URZ, UP1, !UPT ;  /* 0x00000005ff077290 */ /* 0x000fe40008ffe4ff */
[----:B------:R-:W-:-:S07]  /*0310*/  UIADD3.X UR5, UPT, UPT, URZ, UR5, URZ, UP0, !UPT ;  /* 0x00000005ff057290 */ /* 0x000fce00087fe4ff */
[----:B------:R3:W-:Y:S02]  /*0320*/  UTMACCTL.PF [UR6] ;  /* 0x00000000060079b9 */ /* 0x0007e40008040000 */
[----:B------:R3:W-:Y:S02]  /*0330*/  UTMACCTL.PF [UR4] ;  /* 0x00000000040079b9 */ /* 0x0007e40008040000 */
[----:B---3--:R-:W-:Y:S01]  /*0340*/  NOP ;  /* 0x0000000000007918 */ /* 0x008fe20000000000 */
.L_x_5:
[----:B------:R-:W-:Y:S05]  /*0350*/  BSYNC.RECONVERGENT B0 ;  /* 0x0000000000007941 */ /* 0x000fea0003800200 */
.L_x_4:
[----:B------:R-:W-:Y:S04]  /*0360*/  BSSY.RECONVERGENT B0, `(.L_x_6) ;  /* 0x000000a000007945 */ /* 0x000fe80003800200 */
        /* <DEDUP_REMOVED lines=9> */
.L_x_7:
[----:B------:R-:W-:Y:S05]  /*0400*/  BSYNC.RECONVERGENT B0 ;  /* 0x0000000000007941 */ /* 0x000fea0003800200 */
.L_x_6:
[----:B------:R-:W3:Y:S01]  /*0410*/  LDCU.64 UR4, c[0x0][0x888] ;  /* 0x00011100ff0477ac */ /* 0x000ee20008000a00 */
[----:B------:R-:W-:Y:S02]  /*0420*/  UISETP.EQ.U32.AND UP1, UPT, UR8, URZ, UPT ;  /* 0x000000ff0800728c */ /* 0x000fe4000bf22070 */
[----:B------:R-:W-:Y:S02]  /*0430*/  UPLOP3.LUT UP3, UPT, UPT, UPT, UPT, 0x80, 0x8 ;  /* 0x000000000008789c */ /* 0x000fe40003f6f070 */
[----:B---3--:R-:W-:-:S04]  /*0440*/  UISETP.NE.U32.AND UP0, UPT, UR4, URZ, UPT ;  /* 0x000000ff0400728c */ /* 0x008fc8000bf05070 */
[----:B------:R-:W-:-:S04]  /*0450*/  UISETP.NE.AND.EX UP0, UPT, UR5, URZ, UPT, UP0 ;  /* 0x000000ff0500728c */ /* 0x000fc8000bf05300 */
[----:B------:R-:W-:-:S04]  /*0460*/  UISETP.EQ.OR.EX UP2, UPT, UR9, URZ, !UP0, UP1 ;  /* 0x000000ff0900728c */ /* 0x000fc8000c742710 */
[----:B------:R-:W-:-:S06]  /*0470*/  UP2UR UR4, UPR, URZ, 0x4 ;  /* 0x00000004ff047883 */ /* 0x000fcc0008000000 */
[----:B------:R-:W-:Y:S01]  /*0480*/  MOV R84, UR4 ;  /* 0x0000000400547c02 */ /* 0x000fe20008000f00 */
[----:B------:R-:W-:Y:S06]  /*0490*/  BRA.U !UP2, `(.L_x_8) ;  /* 0x000000010a207547 */ /* 0x000fec000b800000 */
[----:B------:R-:W-:Y:S01]  /*04a0*/  UISETP.NE.U32.AND UP1, UPT, UR8, URZ, UPT ;  /* 0x000000ff0800728c */ /* 0x000fe2000bf25070 */
[----:B-----5:R-:W-:Y:S01]  /*04b0*/  FSETP.NEU.AND P0, PT, R41, RZ, PT ;  /* 0x000000ff2900720b */ /* 0x020fe20003f0d000 */
[----:B------:R-:W-:Y:S02]  /*04c0*/  USEL UR4, URZ, 0xffffffff, UP0 ;  /* 0xffffffffff047887 */ /* 0x000fe40008000000 */
[----:B------:R-:W-:-:S10]  /*04d0*/  UISETP.NE.AND.EX UP1, UPT, UR9, URZ, UPT, UP1 ;  /* 0x000000ff0900728c */ /* 0x000fd4000bf25310 */
[----:B------:R-:W-:Y:S01]  /*04e0*/  VOTEU.ANY UP0, P0 ;  /* 0x0000000000ff7886 */ /* 0x000fe20000000100 */
[----:B------:R-:W-:-:S04]  /*04f0*/  @!UP1 USEL UR4, URZ, 0xffffffff, UP0 ;  /* 0xffffffffff049887 */ /* 0x000fc80008000000 */
[----:B------:R-:W-:-:S04]  /*0500*/  ULOP3.LUT UR4, UR4, 0x1, URZ, 0xc0, !UPT ;  /* 0x0000000104047892 */ /* 0x000fc8000f8ec0ff */
[----:B------:R-:W-:-:S11]  /*0510*/  UISETP.NE.U32.AND UP3, UPT, UR4, 0x1, UPT ;  /* 0x000000010400788c */ /* 0x000fd6000bf65070 */
.L_x_8:
[----:B------:R-:W3:Y:S01]  /*0520*/  SHFL.IDX PT, R0, R81, RZ, 0x1f ;  /* 0x00001fff51007589 */ /* 0x000ee200000e0000 */
[----:B------:R-:W-:-:S04]  /*0530*/  UISETP.NE.AND UP0, UPT, UR13, 0x2, UPT ;  /* 0x000000020d00788c */ /* 0x000fc8000bf05270 */
[----:B------:R-:W-:Y:S02]  /*0540*/  UISETP.EQ.AND UP1, UPT, UR33, URZ, !UP0 ;  /* 0x000000ff2100728c */ /* 0x000fe4000c722270 */
[----:B------:R-:W-:-:S04]  /*0550*/  USEL UR53, URZ, 0x1, UP0 ;  /* 0x00000001ff357887 */ /* 0x000fc80008000000 */
[----:B------:R-:W-:Y:S02]  /*0560*/  PLOP3.LUT P3, PT, P1, PT, UP1, 0x80, 0x8 ;  /* 0x000000000008781c */ /* 0x000fe40000f6f018 */
[----:B---3--:R-:W-:-:S13]  /*0570*/  ISETP.NE.AND P0, PT, R0, RZ, PT ;  /* 0x000000ff0000720c */ /* 0x008fda0003f05270 */
[----:B------:R-:W-:Y:S05]  /*0580*/  @P0 BRA `(.L_x_9) ;  /* 0x0000000000600947 */ /* 0x000fea0003800000 */
[----:B------:R-:W3:Y:S01]  /*0590*/  S2UR UR5, SR_CgaCtaId ;  /* 0x00000000000579c3 */ /* 0x000ee20000008800 */
[----:B------:R-:W-:Y:S01]  /*05a0*/  UMOV UR4, 0x400 ;  /* 0x0000040000047882 */ /* 0x000fe20000000000 */
[----:B------:R-:W-:Y:S01]  /*05b0*/  UMOV UR8, 0x1 ;  /* 0x0000000100087882 */ /* 0x000fe20000000000 */
[----:B------:R-:W-:Y:S01]  /*05c0*/  UMOV UR6, 0x2 ;  /* 0x0000000200067882 */ /* 0x000fe20000000000 */
[----:B------:R-:W-:-:S04]  /*05d0*/  UIADD3 UR8, UPT, UPT, -UR8, 0x100000, URZ ;  /* 0x0010000008087890 */ /* 0x000fc8000fffe1ff */
[----:B------:R-:W-:Y:S02]  /*05e0*/  USHF.L.U32 UR9, UR8, 0xb, URZ ;  /* 0x0000000b08097899 */ /* 0x000fe400080006ff */
[----:B------:R-:W-:Y:S02]  /*05f0*/  USHF.L.U32 UR8, UR8, 0x1, URZ ;  /* 0x0000000108087899 */ /* 0x000fe400080006ff */
[----:B------:R-:W-:-:S04]  /*0600*/  UIADD3 UR6, UPT, UPT, -UR6, 0x100000, URZ ;  /* 0x0010000006067890 */ /* 0x000fc8000fffe1ff */
[----:B------:R-:W-:Y:S02]  /*0610*/  USHF.L.U32 UR7, UR6, 0xb, URZ ;  /* 0x0000000b06077899 */ /* 0x000fe400080006ff */
[----:B------:R-:W-:Y:S01]  /*0620*/  USHF.L.U32 UR6, UR6, 0x1, URZ ;  /* 0x0000000106067899 */ /* 0x000fe200080006ff */
[----:B------:R-:W-:Y:S01]  /*0630*/  ELECT P0, URZ, PT ;  /* 0x0000000000ff782f */ /* 0x000fe20003800000 */
[----:B---3--:R-:W-:Y:S01]  /*0640*/  ULEA UR4, UR5, UR4, 0x18 ;  /* 0x0000000405047291 */ /* 0x008fe2000f8ec0ff */
[----:B------:R-:W3:Y:S11]  /*0650*/  FENCE.VIEW.ASYNC.S ;  /* 0x00000000000073c6 */ /* 0x000ef60000000000 */
[----:B---3--:R3:W4:Y:S01]  /*0660*/  SYNCS.EXCH.64 URZ, [UR4], UR8 ;  /* 0x0000000804ff75b2 */ /* 0x0087220008000100 */
[----:B------:R3:W1:Y:S01]  /*0670*/  SYNCS.EXCH.64 URZ, [UR4+0x28], UR6 ;  /* 0x0000280604ff75b2 */ /* 0x0006620008000100 */
        /* <DEDUP_REMOVED lines=8> */
[----:B------:R-:W-:Y:S01]  /*0700*/  NOP ;  /* 0x0000000000007918 */ /* 0x000fe20000000000 */
.L_x_9:
[----:B------:R-:W2:Y:S01]  /*0710*/  SHFL.IDX PT, R0, R81, RZ, 0x1f ;  /* 0x00001fff51007589 */ /* 0x000ea200000e0000 */
[----:B------:R-:W-:Y:S01]  /*0720*/  NOP ;  /* 0x0000000000007918 */ /* 0x000fe20000000000 */
[----:B--2---:R-:W-:-:S13]  /*0730*/  ISETP.NE.AND P0, PT, R0, 0x1, PT ;  /* 0x000000010000780c */ /* 0x004fda0003f05270 */
[----:B------:R-:W-:Y:S05]  /*0740*/  @P0 BRA `(.L_x_10) ;  /* 0x0000000000580947 */ /* 0x000fea0003800000 */
[----:B------:R-:W2:Y:S01]  /*0750*/  S2UR UR5, SR_CgaCtaId ;  /* 0x00000000000579c3 */ /* 0x000ea20000008800 */
[----:B---3--:R-:W-:Y:S01]  /*0760*/  UMOV UR4, 0x400 ;  /* 0x0000040000047882 */ /* 0x008fe20000000000 */
        /* <DEDUP_REMOVED lines=9> */
[----:B--2---:R-:W-:Y:S01]  /*0800*/  ULEA UR4, UR5, UR4, 0x18 ;  /* 0x0000000405047291 */ /* 0x004fe2000f8ec0ff */
[----:B------:R-:W2:Y:S11]  /*0810*/  FENCE.VIEW.ASYNC.S ;  /* 0x00000000000073c6 */ /* 0x000eb60000000000 */
[----:B--2---:R2:W3:Y:S01]  /*0820*/  SYNCS.EXCH.64 URZ, [UR4+0x50], UR8 ;  /* 0x0000500804ff75b2 */ /* 0x0044e20008000100 */
        /* <DEDUP_REMOVED lines=8> */
.L_x_10:
[----:B------:R-:W4:Y:S01]  /*08b0*/  SHFL.IDX PT, R0, R81, RZ, 0x1f ;  /* 0x00001fff51007589 */ /* 0x000f2200000e0000 */
[----:B------:R-:W-:Y:S01]  /*08c0*/  NOP ;  /* 0x0000000000007918 */ /* 0x000fe20000000000 */
[----:B----4-:R-:W-:-:S13]  /*08d0*/  ISETP.NE.AND P0, PT, R0, 0x3, PT ;  /* 0x000000030000780c */ /* 0x010fda0003f05270 */
[----:B------:R-:W-:Y:S05]  /*08e0*/  @P0 BRA `(.L_x_11) ;  /* 0x0000000000300947 */ /* 0x000fea0003800000 */
[----:B--23--:R-:W2:Y:S01]  /*08f0*/  S2UR UR6, SR_CgaCtaId ;  /* 0x00000000000679c3 */ /* 0x00cea20000008800 */
[----:B------:R-:W-:Y:S01]  /*0900*/  UMOV UR4, 0x400 ;  /* 0x0000040000047882 */ /* 0x000fe20000000000 */
[----:B------:R-:W-:Y:S01]  /*0910*/  UMOV UR5, 0x20 ;  /* 0x0000002000057882 */ /* 0x000fe20000000000 */
[----:B------:R-:W-:Y:S01]  /*0920*/  ELECT P0, URZ, PT ;  /* 0x0000000000ff782f */ /* 0x000fe20003800000 */
[----:B--2---:R-:W-:Y:S02]  /*0930*/  ULEA UR6, UR6, UR4, 0x18 ;  /* 0x0000000406067291 */ /* 0x004fe4000f8ec0ff */
[----:B------:R-:W-:-:S04]  /*0940*/  UIADD3 UR4, UPT, UPT, -UR5, 0x100000, URZ ;  /* 0x0010000005047890 */ /* 0x000fc8000fffe1ff */
[----:B------:R-:W-:Y:S02]  /*0950*/  USHF.L.U32 UR5, UR4, 0xb, URZ ;  /* 0x0000000b04057899 */ /* 0x000fe400080006ff */
[----:B------:R-:W-:Y:S01]  /*0960*/  USHF.L.U32 UR4, UR4, 0x1, URZ ;  /* 0x0000000104047899 */ /* 0x000fe200080006ff */
[----:B------:R-:W2:Y:S11]  /*0970*/  FENCE.VIEW.ASYNC.S ;  /* 0x00000000000073c6 */ /* 0x000eb60000000000 */
[----:B--2---:R4:W2:Y:S01]  /*0980*/  SYNCS.EXCH.64 URZ, [UR6+0x90], UR4 ;  /* 0x0000900406ff75b2 */ /* 0x0048a20008000100 */
[----:B------:R4:W3:Y:S02]  /*0990*/  SYNCS.EXCH.64 URZ, [UR6+0x98], UR4 ;  /* 0x0000980406ff75b2 */ /* 0x0008e40008000100 */
[----:B----4-:R-:W-:Y:S01]  /*09a0*/  NOP ;  /* 0x0000000000007918 */ /* 0x010fe20000000000 */
.L_x_11:
[----:B------:R-:W4:Y:S01]  /*09b0*/  SHFL.IDX PT, R0, R81, RZ, 0x1f ;  /* 0x00001fff51007589 */ /* 0x000f2200000e0000 */
[----:B------:R-:W-:Y:S01]  /*09c0*/  NOP ;  /* 0x0000000000007918 */ /* 0x000fe20000000000 */
[----:B----4-:R-:W-:-:S13]  /*09d0*/  ISETP.NE.AND P0, PT, R0, 0x4, PT ;  /* 0x000000040000780c */ /* 0x010fda0003f05270 */
[----:B------:R-:W-:Y:S05]  /*09e0*/  @P0 BRA `(.L_x_12) ;  /* 0x00000000004c0947 */ /* 0x000fea0003800000 */
[----:B------:R-:W4:Y:S01]  /*09f0*/  S2UR UR5, SR_CgaCtaId ;  /* 0x00000000000579c3 */ /* 0x000f220000008800 */
[----:B--23--:R-:W-:Y:S01]  /*0a00*/  UMOV UR4, 0x3a0 ;  /* 0x000003a000047882 */ /* 0x00cfe20000000000 */
[----:B------:R-:W-:Y:S01]  /*0a10*/  UMOV UR6, 0x400 ;  /* 0x0000040000067882 */ /* 0x000fe20000000000 */
[----:B------:R-:W-:Y:S01]  /*0a20*/  USEL UR4, UR4, 0x320, UP3 ;  /* 0x0000032004047887 */ /* 0x000fe20009800000 */
[----:B------:R-:W-:Y:S01]  /*0a30*/  UMOV UR8, 0x1 ;  /* 0x0000000100087882 */ /* 0x000fe20000000000 */
[----:B------:R-:W-:Y:S01]  /*0a40*/  ELECT P0, URZ, PT ;  /* 0x0000000000ff782f */ /* 0x000fe20003800000 */
[----:B------:R-:W-:-:S04]  /*0a50*/  UIADD3 UR8, UPT, UPT, -UR8, 0x100000, URZ ;  /* 0x0010000008087890 */ /* 0x000fc8000fffe1ff */
[----:B------:R-:W-:Y:S02]  /*0a60*/  USHF.L.U32 UR9, UR8, 0xb, URZ ;  /* 0x0000000b08097899 */ /* 0x000fe400080006ff */
[----:B------:R-:W-:Y:S02]  /*0a70*/  USHF.L.U32 UR8, UR8, 0x1, URZ ;  /* 0x0000000108087899 */ /* 0x000fe400080006ff */
[----:B----4-:R-:W-:Y:S02]  /*0a80*/  ULEA UR6, UR5, UR6, 0x18 ;  /* 0x0000000605067291 */ /* 0x010fe4000f8ec0ff */
[----:B------:R-:W-:-:S04]  /*0a90*/  UIADD3 UR4, UPT, UPT, -UR4, 0x100000, URZ ;  /* 0x0010000004047890 */ /* 0x000fc8000fffe1ff */
[----:B------:R-:W-:Y:S02]  /*0aa0*/  USHF.L.U32 UR5, UR4, 0xb, URZ ;  /* 0x0000000b04057899 */ /* 0x000fe400080006ff */
[----:B------:R-:W-:Y:S01]  /*0ab0*/  USHF.L.U32 UR4, UR4, 0x1, URZ ;  /* 0x0000000104047899 */ /* 0x000fe200080006ff */
[----:B------:R-:W2:Y:S03]  /*0ac0*/  FENCE.VIEW.ASYNC.S ;  /* 0x00000000000073c6 */ /* 0x000ea60000000000 */
[----:B--2---:R4:W2:Y:S08]  /*0ad0*/  SYNCS.EXCH.64 URZ, [UR6+0xa0], UR8 ;  /* 0x0000a00806ff75b2 */ /* 0x0048b00008000100 */
[----:B------:R4:W3:Y:S01]  /*0ae0*/  SYNCS.EXCH.64 URZ, [UR6+0xb0], UR4 ;  /* 0x0000b00406ff75b2 */ /* 0x0008e20008000100 */
[----:B------:R4:W1:Y:S01]  /*0af0*/  SYNCS.EXCH.64 URZ, [UR6+0xa8], UR8 ;  /* 0x0000a80806ff75b2 */ /* 0x0008620008000100 */
[----:B------:R4:W1:Y:S02]  /*0b00*/  SYNCS.EXCH.64 URZ, [UR6+0xb8], UR4 ;  /* 0x0000b80406ff75b2 */ /* 0x0008640008000100 */
[----:B----4-:R-:W-:Y:S01]  /*0b10*/  NOP ;  /* 0x0000000000007918 */ /* 0x010fe20000000000 */
.L_x_12:
[----:B------:R-:W4:Y:S01]  /*0b20*/  SHFL.IDX PT, R0, R81, RZ, 0x1f ;  /* 0x00001fff51007589 */ /* 0x000f2200000e0000 */
[----:B------:R-:W-:Y:S01]  /*0b30*/  NOP ;  /* 0x0000000000007918 */ /* 0x000fe20000000000 */
[----:B----4-:R-:W-:-:S13]  /*0b40*/  ISETP.NE.AND P0, PT, R0, 0x5, PT ;  /* 0x000000050000780c */ /* 0x010fda0003f05270 */
[----:B------:R-:W-:Y:S05]  /*0b50*/  @P0 BRA `(.L_x_13) ;  /* 0x0000000000580947 */ /* 0x000fea0003800000 */
[----:B------:R-:W4:Y:S01]  /*0b60*/  S2UR UR5, SR_CgaCtaId ;  /* 0x00000000000579c3 */ /* 0x000f220000008800 */
[----:B--23--:R-:W-:Y:S01]  /*0b70*/  UMOV UR4, 0x400 ;  /* 0x0000040000047882 */ /* 0x00cfe20000000000 */
        /* <DEDUP_REMOVED lines=9> */
[----:B----4-:R-:W-:Y:S01]  /*0c10*/  ULEA UR4, UR5, UR4, 0x18 ;  /* 0x0000000405047291 */ /* 0x010fe2000f8ec0ff */
[----:B------:R-:W2:Y:S11]  /*0c20*/  FENCE.VIEW.ASYNC.S ;  /* 0x00000000000073c6 */ /* 0x000eb60000000000 */
[----:B--2---:R4:W2:Y:S01]  /*0c30*/  SYNCS.EXCH.64 URZ, [UR4+0xc0], UR6 ;  /* 0x0000c00604ff75b2 */ /* 0x0048a20008000100 */
[----:B------:R4:W3:Y:S01]  /*0c40*/  SYNCS.EXCH.64 URZ, [UR4+0xe0], UR8 ;  /* 0x0000e00804ff75b2 */ /* 0x0008e20008000100 */
[----:B------:R4:W1:Y:S01]  /*0c50*/  SYNCS.EXCH.64 URZ, [UR4+0xc8], UR6 ;  /* 0x0000c80604ff75b2 */ /* 0x0008620008000100 */
[----:B------:R4:W1:Y:S01]  /*0c60*/  SYNCS.EXCH.64 URZ, [UR4+0xe8], UR8 ;  /* 0x0000e80804ff75b2 */ /* 0x0008620008000100 */
[----:B------:R4:W1:Y:S01]  /*0c70*/  SYNCS.EXCH.64 URZ, [UR4+0xd0], UR6 ;  /* 0x0000d00604ff75b2 */ /* 0x0008620008000100 */
[----:B------:R4:W1:Y:S01]  /*0c80*/  SYNCS.EXCH.64 URZ, [UR4+0xf0], UR8 ;  /* 0x0000f00804ff75b2 */ /* 0x0008620008000100 */
[----:B------:R4:W1:Y:S01]  /*0c90*/  SYNCS.EXCH.64 URZ, [UR4+0xd8], UR6 ;  /* 0x0000d80604ff75b2 */ /* 0x0008620008000100 */
[----:B------:R4:W1:Y:S02]  /*0ca0*/  SYNCS.EXCH.64 URZ, [UR4+0xf8], UR8 ;  /* 0x0000f80804ff75b2 */ /* 0x0008640008000100 */
[----:B----4-:R-:W-:Y:S01]  /*0cb0*/  NOP ;  /* 0x0000000000007918 */ /* 0x010fe20000000000 */
.L_x_13:
[----:B------:R-:W4:Y:S01]  /*0cc0*/  SHFL.IDX PT, R0, R81, RZ, 0x1f ;  /* 0x00001fff51007589 */ /* 0x000f2200000e0000 */
[----:B------:R-:W-:Y:S01]  /*0cd0*/  ISETP.NE.OR P1, PT, RZ, UR13, !P1 ;  /* 0x0000000dff007c0c */ /* 0x000fe2000cf25670 */
[----:B------:R-:W-:Y:S01]  /*0ce0*/  NOP ;  /* 0x0000000000007918 */ /* 0x000fe20000000000 */
[----:B----4-:R-:W-:-:S13]  /*0cf0*/  ISETP.NE.AND P0, PT, R0, 0x3, PT ;  /* 0x000000030000780c */ /* 0x010fda0003f05270 */
[----:B------:R-:W-:Y:S05]  /*0d00*/  @P0 BRA `(.L_x_14) ;  /* 0x0000000000380947 */ /* 0x000fea0003800000 */
[----:B------:R-:W4:Y:S01]  /*0d10*/  S2UR UR5, SR_CgaCtaId ;  /* 0x00000000000579c3 */ /* 0x000f220000008800 */
[----:B--23--:R-:W-:Y:S01]  /*0d20*/  UMOV UR4, 0x400 ;  /* 0x0000040000047882 */ /* 0x00cfe20000000000 */
[----:B------:R-:W-:Y:S01]  /*0d30*/  UMOV UR6, 0x20 ;  /* 0x0000002000067882 */ /* 0x000fe20000000000 */
[----:B------:R-:W-:Y:S01]  /*0d40*/  ELECT P0, URZ, PT ;  /* 0x0000000000ff782f */ /* 0x000fe20003800000 */
[----:B------:R-:W-:-:S04]  /*0d50*/  UIADD3 UR6, UPT, UPT, -UR6, 0x100000, URZ ;  /* 0x0010000006067890 */ /* 0x000fc8000fffe1ff */
[----:B------:R-:W-:Y:S02]  /*0d60*/  USHF.L.U32 UR7, UR6, 0xb, URZ ;  /* 0x0000000b06077899 */ /* 0x000fe400080006ff */
[----:B------:R-:W-:Y:S02]  /*0d70*/  USHF.L.U32 UR6, UR6, 0x1, URZ ;  /* 0x0000000106067899 */ /* 0x000fe400080006ff */
[----:B----4-:R-:W-:Y:S01]  /*0d80*/  ULEA UR4, UR5, UR4, 0x18 ;  /* 0x0000000405047291 */ /* 0x010fe2000f8ec0ff */
[----:B------:R-:W2:Y:S11]  /*0d90*/  FENCE.VIEW.ASYNC.S ;  /* 0x00000000000073c6 */ /* 0x000eb60000000000 */
[----:B--2---:R4:W2:Y:S01]  /*0da0*/  SYNCS.EXCH.64 URZ, [UR4+0x100], UR6 ;  /* 0x0001000604ff75b2 */ /* 0x0048a20008000100 */
[----:B------:R4:W3:Y:S01]  /*0db0*/  SYNCS.EXCH.64 URZ, [UR4+0x110], UR6 ;  /* 0x0001100604ff75b2 */ /* 0x0008e20008000100 */
[----:B------:R4:W1:Y:S01]  /*0dc0*/  SYNCS.EXCH.64 URZ, [UR4+0x108], UR6 ;  /* 0x0001080604ff75b2 */ /* 0x0008620008000100 */
[----:B------:R4:W1:Y:S02]  /*0dd0*/  SYNCS.EXCH.64 URZ, [UR4+0x118], UR6 ;  /* 0x0001180604ff75b2 */ /* 0x0008640008000100 */
[----:B----4-:R-:W-:Y:S01]  /*0de0*/  NOP ;  /* 0x0000000000007918 */ /* 0x010fe20000000000 */
.L_x_14:
[----:B--23--:R-:W2:Y:S01]  /*0df0*/  S2UR UR7, SR_CgaCtaId ;  /* 0x00000000000779c3 */ /* 0x00cea20000008800 */
[----:B------:R-:W-:Y:S01]  /*0e00*/  VOTEU.ALL UP0, P1 ;  /* 0x0000000000ff7886 */ /* 0x000fe20000800000 */
[----:B------:R-:W-:Y:S01]  /*0e10*/  UMOV UR4, 0x20 ;  /* 0x0000002000047882 */ /* 0x000fe20000000000 */
[----:B------:R-:W-:Y:S01]  /*0e20*/  NOP ;  /* 0x0000000000007918 */ /* 0x000fe20000000000 */
[----:B-1----:R-:W-:Y:S01]  /*0e30*/  LOP3.LUT R3, R95, 0x1f, RZ, 0xc0, !PT ;  /* 0x0000001f5f037812 */ /* 0x002fe200078ec0ff */
[----:B------:R-:W-:Y:S01]  /*0e40*/  UISETP.NE.AND UP4, UPT, UR13, URZ, UPT ;  /* 0x000000ff0d00728c */ /* 0x000fe2000bf85270 */
[----:B------:R-:W-:Y:S01]  /*0e50*/  @!UP0 UMOV UR6, 0x400 ;  /* 0x0000040000068882 */ /* 0x000fe20000000000 */
[----:B------:R-:W-:-:S04]  /*0e60*/  @!UP0 UIADD3 UR4, UPT, UPT, -UR4, 0x100000, URZ ;  /* 0x0010000004048890 */ /* 0x000fc8000fffe1ff */
[----:B------:R-:W-:Y:S02]  /*0e70*/  @!UP0 USHF.L.U32 UR5, UR4, 0xb, URZ ;  /* 0x0000000b04058899 */ /* 0x000fe400080006ff */
[----:B------:R-:W-:Y:S02]  /*0e80*/  @!UP0 USHF.L.U32 UR4, UR4, 0x1, URZ ;  /* 0x0000000104048899 */ /* 0x000fe400080006ff */
[----:B--2---:R-:W-:Y:S01]  /*0e90*/  @!UP0 ULEA UR6, UR7, UR6, 0x18 ;  /* 0x0000000607068291 */ /* 0x004fe2000f8ec0ff */
[----:B------:R-:W1:Y:S01]  /*0ea0*/  LDCU UR7, c[0x0][0x36c] ;  /* 0x00006d80ff0777ac */ /* 0x000e620008000800 */
[----:B------:R-:W-:Y:S01]  /*0eb0*/  VOTEU.ALL UP0, P1 ;  /* 0x0000000000ff7886 */ /* 0x000fe20000800000 */
[----:B------:R-:W2:Y:S09]  /*0ec0*/  FENCE.VIEW.ASYNC.S ;  /* 0x00000000000073c6 */ /* 0x000eb20000000000 */
[----:B--2---:R2:W3:Y:S01]  /*0ed0*/  @!UP0 SYNCS.EXCH.64 URZ, [UR6+0x120], UR4 ;  /* 0x0001200406ff85b2 */ /* 0x0044e20008000100 */
[----:B-1----:R-:W-:-:S09]  /*0ee0*/  UISETP.EQ.U32.AND UP5, UPT, UR7, 0x1, UPT ;  /* 0x000000010700788c */ /* 0x002fd2000bfa2070 */
[----:B--2---:R-:W-:Y:S05]  /*0ef0*/  BRA.U !UP5, `(.L_x_15) ;  /* 0x000000010d087547 */ /* 0x004fea000b800000 */
[----:B---3--:R-:W-:Y:S01]  /*0f00*/  UCGABAR_ARV ;  /* 0x00000000000079c7 */ /* 0x008fe20008000000 */
[----:B------:R-:W-:Y:S05]  /*0f10*/  BRA `(.L_x_16) ;  /* 0x0000000000047947 */ /* 0x000fea0003800000 */
.L_x_15:
[----:B---3--:R-:W-:Y:S01]  /*0f20*/  NOP ;  /* 0x0000000000007918 */ /* 0x008fe20000000000 */
.L_x_16:
[----:B------:R-:W1:Y:S01]  /*0f30*/  S2UR UR19, SR_CTAID.X ;  /* 0x00000000001379c3 */ /* 0x000e620000002500 */
[----:B------:R-:W-:-:S05]  /*0f40*/  CS2R.32 R83, SR_CgaSize ;  /* 0x0000000000537805 */ /* 0x000fca0000008a00 */
[----:B------:R-:W-:-:S05]  /*0f50*/  IMAD R83, R83, -0xa0, RZ ;  /* 0xffffff6053537824 */ /* 0x000fca00078e02ff */
[----:B------:R-:W-:-:S14]  /*0f60*/  R2UR UR5, R83 ;  /* 0x00000000530572ca */ /* 0x000fdc00000e0000 */
[----:B------:R-:W2:Y:S01]  /*0f70*/  LDCU UR5, c[0x0][UR5+0x2b0] ;  /* 0x00005600050577ac */ /* 0x000ea20008000800 */
[----:B------:R-:W-:-:S05]  /*0f80*/  CS2R.32 R83, SR_CgaSize ;  /* 0x0000000000537805 */ /* 0x000fca0000008a00 */
[----:B------:R-:W-:-:S05]  /*0f90*/  IMAD R83, R83, -0xa0, RZ ;  /* 0xffffff6053537824 */ /* 0x000fca00078e02ff */
[----:B------:R-:W-:-:S14]  /*0fa0*/  R2UR UR4, R83 ;  /* 0x00000000530472ca */ /* 0x000fdc00000e0000 */
[----:B------:R-:W3:Y:S01]  /*0fb0*/  LDCU UR4, c[0x0][UR4+0x2b4] ;  /* 0x00005680040477ac */ /* 0x000ee20008000800 */
[----:B------:R-:W4:Y:S01]  /*0fc0*/  S2UR UR7, SR_CTAID.Y ;  /* 0x00000000000779c3 */ /* 0x000f220000002600 */
[----:B------:R-:W-:-:S05]  /*0fd0*/  CS2R.32 R83, SR_CgaSize ;  /* 0x0000000000537805 */ /* 0x000fca0000008a00 */
[----:B------:R-:W-:-:S05]  /*0fe0*/  IMAD R83, R83, -0xa0, RZ ;  /* 0xffffff6053537824 */ /* 0x000fca00078e02ff */
[----:B------:R-:W-:-:S14]  /*0ff0*/  R2UR UR8, R83 ;  /* 0x00000000530872ca */ /* 0x000fdc00000e0000 */
[----:B------:R-:W3:Y:S01]  /*1000*/  LDCU UR8, c[0x0][UR8+0x2a0] ;  /* 0x00005400080877ac */ /* 0x000ee20008000800 */
[----:B------:R-:W-:-:S05]  /*1010*/  CS2R.32 R83, SR_CgaSize ;  /* 0x0000000000537805 */ /* 0x000fca0000008a00 */
[----:B------:R-:W-:-:S05]  /*1020*/  IMAD R83, R83, -0xa0, RZ ;  /* 0xffffff6053537824 */ /* 0x000fca00078e02ff */
[----:B------:R-:W-:-:S14]  /*1030*/  R2UR UR9, R83 ;  /* 0x00000000530972ca */ /* 0x000fdc00000e0000 */
[----:B------:R-:W3:Y:S01]  /*1040*/  LDCU UR9, c[0x0][UR9+0x2a4] ;  /* 0x00005480090977ac */ /* 0x000ee20008000800 */
[----:B------:R-:W3:Y:S01]  /*1050*/  S2UR UR10, SR_CgaCtaId ;  /* 0x00000000000a79c3 */ /* 0x000ee20000008800 */
[----:B------:R-:W-:Y:S01]  /*1060*/  UISETP.GT.U32.AND UP0, UPT, UR33, 0xffff, UPT ;  /* 0x0000ffff2100788c */ /* 0x000fe2000bf04070 */
[----:B------:R-:W3:Y:S01]  /*1070*/  LDCU UR18, c[0x0][0xb24] ;  /* 0x00016480ff1277ac */ /* 0x000ee20008000800 */
[----:B------:R-:W-:Y:S01]  /*1080*/  UMOV UR27, 0x5 ;  /* 0x00000005001b7882 */ /* 0x000fe20000000000 */
[----:B-1----:R-:W-:-:S04]  /*1090*/  I2FP.F32.U32 R2, UR19 ;  /* 0x0000001300027c45 */ /* 0x002fc80008201000 */
[----:B------:R-:W1:Y:S01]  /*10a0*/  S2UR UR36, SR_CTAID.Z ;  /* 0x00000000002479c3 */ /* 0x000e620000002700 */
[----:B------:R-:W1:Y:S01]  /*10b0*/  LDCU UR45, c[0x0][0xb24] ;  /* 0x00016480ff2d77ac */ /* 0x000e620008000800 */
[----:B--2---:R-:W-:Y:S01]  /*10c0*/  FMUL R2, R2, UR5 ;  /* 0x0000000502027c20 */ /* 0x004fe20008400000 */
[----:B------:R-:W-:Y:S01]  /*10d0*/  USEL UR5, UR33, 0xffff, !UP0 ;  /* 0x0000ffff21057887 */ /* 0x000fe2000c000000 */
[----:B----4-:R-:W-:Y:S01]  /*10e0*/  I2FP.F32.U32 R0, UR7 ;  /* 0x0000000700007c45 */ /* 0x010fe20008201000 */
[----:B------:R-:W2:Y:S03]  /*10f0*/  LDCU UR26, c[0x0][0xb30] ;  /* 0x00016600ff1a77ac */ /* 0x000ea60008000800 */
[----:B------:R-:W4:Y:S01]  /*1100*/  F2I.U32.TRUNC.NTZ R2, R2 ;  /* 0x0000000200027305 */ /* 0x000f22000020f000 */
[----:B---3--:R-:W-:Y:S01]  /*1110*/  FMUL R0, R0, UR4 ;  /* 0x0000000400007c20 */ /* 0x008fe20008400000 */
[----:B------:R-:W-:-:S02]  /*1120*/  ULOP3.LUT UR24, UR5, 0xffff, URZ, 0xc0, !UPT ;  /* 0x0000ffff05187892 */ /* 0x000fc4000f8ec0ff */
[----:B------:R-:W-:Y:S02]  /*1130*/  USHF.L.U32 UR28, UR10, 0x9, URZ ;  /* 0x000000090a1c7899 */ /* 0x000fe400080006ff */
[----:B------:R-:W-:Y:S02]  /*1140*/  UISETP.GE.AND UP2, UPT, UR18, 0x1, UPT ;  /* 0x000000011200788c */ /* 0x000fe4000bf46270 */
[----:B------:R-:W3:Y:S01]  /*1150*/  F2I.U32.TRUNC.NTZ R0, R0 ;  /* 0x0000000000007305 */ /* 0x000ee2000020f000 */
[----:B------:R-:W-:Y:S01]  /*1160*/  UMOV UR32, UR7 ;  /* 0x0000000700207c82 */ /* 0x000fe20008000000 */
[----:B------:R-:W-:Y:S01]  /*1170*/  UMOV UR20, UR19 ;  /* 0x0000001300147c82 */ /* 0x000fe20008000000 */
[----:B----4-:R-:W-:Y:S02]  /*1180*/  R2UR UR4, R2 ;  /* 0x00000000020472ca */ /* 0x010fe400000e0000 */
[----:B------:R-:W-:Y:S02]  /*1190*/  PRMT R2, RZ, 0x7610, R2 ;  /* 0x00007610ff027816 */ /* 0x000fe40000000002 */
[----:B---3--:R-:W-:-:S02]  /*11a0*/  R2UR UR6, R0 ;  /* 0x00000000000672ca */ /* 0x008fc400000e0000 */
[----:B------:R-:W-:-:S07]  /*11b0*/  PRMT R0, RZ, 0x7610, R0 ;  /* 0x00007610ff007816 */ /* 0x000fce0000000000 */
[----:B------:R-:W-:-:S04]  /*11c0*/  UIADD3 UR5, UPT, UPT, -UR4, URZ, URZ ;  /* 0x000000ff04057290 */ /* 0x000fc8000fffe1ff */
[----:B------:R-:W-:Y:S02]  /*11d0*/  UIMAD UR5, UR8, UR5, UR19 ;  /* 0x00000005080572a4 */ /* 0x000fe4000f8e0213 */
[----:B------:R-:W-:-:S04]  /*11e0*/  UIADD3 UR4, UPT, UPT, -UR6, URZ, URZ ;  /* 0x000000ff06047290 */ /* 0x000fc8000fffe1ff */
[----:B------:R-:W-:Y:S01]  /*11f0*/  IMAD.U32 R83, RZ, RZ, UR5 ;  /* 0x00000005ff537e24 */ /* 0x000fe2000f8e00ff */
[----:B------:R-:W-:-:S06]  /*1200*/  UIMAD UR4, UR9, UR4, UR7 ;  /* 0x00000004090472a4 */ /* 0x000fcc000f8e0207 */
[----:B------:R-:W-:Y:S01]  /*1210*/  IMAD.U32 R82, RZ, RZ, UR4 ;  /* 0x00000004ff527e24 */ /* 0x000fe2000f8e00ff */
[----:B-12---:R-:W-:Y:S06]  /*1220*/  BRA.U UP4, `(.L_x_17) ;  /* 0x0000000104447547 */ /* 0x006fec000b800000 */
[----:B------:R-:W-:Y:S02]  /*1230*/  R2UR UR4, R83 ;  /* 0x00000000530472ca */ /* 0x000fe400000e0000 */
[----:B------:R-:W-:-:S11]  /*1240*/  R2UR UR8, R82 ;  /* 0x00000000520872ca */ /* 0x000fd600000e0000 */
[----:B------:R-:W-:Y:S02]  /*1250*/  UISETP.GT.U32.AND UP0, UPT, UR4, 0x1, UPT ;  /* 0x000000010400788c */ /* 0x000fe4000bf04070 */
[----:B------:R-:W-:Y:S02]  /*1260*/  ULOP3.LUT UR4, UR4, 0xfffffffe, URZ, 0xc0, !UPT ;  /* 0xfffffffe04047892 */ /* 0x000fe4000f8ec0ff */
[----:B------:R-:W-:Y:S02]  /*1270*/  UISETP.NE.AND UP1, UPT, UR8, URZ, UP0 ;  /* 0x000000ff0800728c */ /* 0x000fe40008725270 */
[----:B------:R-:W-:Y:S02]  /*1280*/  UISETP.NE.AND UP0, UPT, UR8, 0x1, UP0 ;  /* 0x000000010800788c */ /* 0x000fe40008705270 */
[----:B------:R-:W-:Y:S02]  /*1290*/  USEL UR7, URZ, 0x1, UP1 ;  /* 0x00000001ff077887 */ /* 0x000fe40008800000 */
[----:B------:R-:W-:-:S02]  /*12a0*/  USEL UR6, URZ, 0x4, UP0 ;  /* 0x00000004ff067887 */ /* 0x000fc40008000000 */
[----:B------:R-:W-:Y:S02]  /*12b0*/  USEL UR5, URZ, 0x2, UP1 ;  /* 0x00000002ff057887 */ /* 0x000fe40008800000 */
[----:B------:R-:W-:Y:S02]  /*12c0*/  ULEA UR4, UR8, UR4, 0x1 ;  /* 0x0000000408047291 */ /* 0x000fe4000f8e08ff */
[----:B------:R-:W-:Y:S02]  /*12d0*/  USEL UR8, URZ, 0x8, UP0 ;  /* 0x00000008ff087887 */ /* 0x000fe40008000000 */
[----:B------:R-:W-:-:S03]  /*12e0*/  UIADD3 UR5, UPT, UPT, UR5, UR6, UR7 ;  /* 0x0000000605057290 */ /* 0x000fc6000fffe007 */
[----:B------:R-:W-:Y:S01]  /*12f0*/  UMOV UR6, 0x3 ;  /* 0x0000000300067882 */ /* 0x000fe20000000000 */
[----:B------:R-:W-:Y:S02]  /*1300*/  UIADD3 UR5, UPT, UPT, UR5, UR8, URZ ;  /* 0x0000000805057290 */ /* 0x000fe4000fffe0ff */
[----:B------:R-:W-:-:S04]  /*1310*/  USHF.L.U32 UR4, UR6, UR4, URZ ;  /* 0x0000000406047299 */ /* 0x000fc800080006ff */
[----:B------:R-:W-:Y:S02]  /*1320*/  IMAD.U32 R2, RZ, RZ, UR5 ;  /* 0x00000005ff027e24 */ /* 0x000fe4000f8e00ff */
[----:B------:R-:W-:Y:S02]  /*1330*/  IMAD.U32 R0, RZ, RZ, UR4 ;  /* 0x00000004ff007e24 */ /* 0x000fe4000f8e00ff */
.L_x_17:
[----:B------:R-:W-:Y:S05]  /*1340*/  BRA.U !UP2, `(.L_x_18) ;  /* 0x000000010ad07547 */ /* 0x000fea000b800000 */
[----:B------:R-:W1:Y:S01]  /*1350*/  LDCU.128 UR20, c[0x0][0xb10] ;  /* 0x00016200ff1477ac */ /* 0x000e620008000c00 */
[----:B------:R-:W2:Y:S01]  /*1360*/  LDCU UR12, c[0x0][0x370] ;  /* 0x00006e00ff0c77ac */ /* 0x000ea20008000800 */
[----:B------:R-:W3:Y:S01]  /*1370*/  LDCU UR5, c[0x0][0x374] ;  /* 0x00006e80ff0577ac */ /* 0x000ee20008000800 */
[----:B------:R-:W4:Y:S01]  /*1380*/  LDCU UR25, c[0x0][0xb0c] ;  /* 0x00016180ff1977ac */ /* 0x000f220008000800 */
[----:B------:R-:W4:Y:S01]  /*1390*/  LDCU UR4, c[0x0][0xb20] ;  /* 0x00016400ff0477ac */ /* 0x000f220008000800 */
[----:B------:R-:W4:Y:S01]  /*13a0*/  LDCU.64 UR16, c[0x0][0xb28] ;  /* 0x00016500ff1077ac */ /* 0x000f220008000a00 */
[----:B-1----:R-:W-:Y:S02]  /*13b0*/  UISETP.NE.AND UP0, UPT, UR22, 0x1, UPT ;  /* 0x000000011600788c */ /* 0x002fe4000bf05270 */
[----:B---3--:R-:W-:Y:S02]  /*13c0*/  UIMAD.WIDE.U32 UR6, UR5, UR23, URZ ;  /* 0x00000017050672a5 */ /* 0x008fe4000f8e00ff */
[----:B--2---:R-:W-:-:S02]  /*13d0*/  UIMAD.WIDE.U32 UR8, UR12, UR20, URZ ;  /* 0x000000140c0872a5 */ /* 0x004fc4000f8e00ff */
[----:B----4-:R-:W-:Y:S02]  /*13e0*/  UISETP.NE.AND UP1, UPT, UR25, 0x1, UPT ;  /* 0x000000011900788c */ /* 0x010fe4000bf25270 */
[----:B------:R-:W-:Y:S01]  /*13f0*/  UISETP.NE.AND UP2, UPT, UR18, 0x1, UPT ;  /* 0x000000011200788c */ /* 0x000fe2000bf45270 */
[----:B------:R-:W-:Y:S02]  /*1400*/  UMOV UR6, UR7 ;  /* 0x0000000700067c82 */ /* 0x000fe40008000000 */
[----:B------:R-:W-:Y:S01]  /*1410*/  UMOV UR8, UR9 ;  /* 0x0000000900087c82 */ /* 0x000fe20008000000 */
[----:B------:R-:W-:Y:S02]  /*1420*/  @UP0 USHF.R.U32.HI UR5, URZ, UR4, UR6 ;  /* 0x00000004ff050299 */ /* 0x000fe40008011606 */
[----:B------:R-:W-:Y:S02]  /*1430*/  UIMAD.WIDE.U32 UR14, UR32, UR23, URZ ;  /* 0x00000017200e72a5 */ /* 0x000fe4000f8e00ff */
[----:B------:R-:W-:-:S02]  /*1440*/  UIMAD.WIDE.U32 UR6, UR5, UR16, URZ ;  /* 0x00000010050672a5 */ /* 0x000fc4000f8e00ff */
[----:B------:R-:W-:Y:S02]  /*1450*/  @UP1 USHF.R.U32.HI UR12, URZ, UR21, UR8 ;  /* 0x00000015ff0c1299 */ /* 0x000fe40008011608 */
[----:B------:R-:W-:Y:S02]  /*1460*/  UIMAD.WIDE.U32 UR10, UR19, UR20, URZ ;  /* 0x00000014130a72a5 */ /* 0x000fe4000f8e00ff */
[----:B------:R-:W-:Y:S01]  /*1470*/  UIMAD.WIDE.U32 UR8, UR12, UR16, URZ ;  /* 0x000000100c0872a5 */ /* 0x000fe2000f8e00ff */
[----:B------:R-:W-:Y:S01]  /*1480*/  UMOV UR14, UR15 ;  /* 0x0000000f000e7c82 */ /* 0x000fe20008000000 */
[----:B------:R-:W-:Y:S01]  /*1490*/  UMOV UR6, UR7 ;  /* 0x0000000700067c82 */ /* 0x000fe20008000000 */
[----:B------:R-:W-:Y:S02]  /*14a0*/  USHF.R.U32.HI UR14, URZ, UR4, UR14 ;  /* 0x00000004ff0e7299 */ /* 0x000fe4000801160e */
[----:B------:R-:W-:Y:S01]  /*14b0*/  @UP2 USHF.R.U32.HI UR5, URZ, UR17, UR6 ;  /* 0x00000011ff052299 */ /* 0x000fe20008011606 */
[----:B------:R-:W-:-:S02]  /*14c0*/  UMOV UR10, UR11 ;  /* 0x0000000b000a7c82 */ /* 0x000fc40008000000 */
[----:B------:R-:W-:Y:S01]  /*14d0*/  UMOV UR6, UR9 ;  /* 0x0000000900067c82 */ /* 0x000fe20008000000 */
[----:B------:R-:W-:Y:S02]  /*14e0*/  USHF.R.U32.HI UR10, URZ, UR21, UR10 ;  /* 0x00000015ff0a7299 */ /* 0x000fe4000801160a */
[----:B------:R-:W-:Y:S02]  /*14f0*/  @UP2 USHF.R.U32.HI UR12, URZ, UR17, UR6 ;  /* 0x00000011ff0c2299 */ /* 0x000fe40008011606 */
[----:B------:R-:W-:Y:S02]  /*1500*/  USEL UR4, UR32, UR14, !UP0 ;  /* 0x0000000e20047287 */ /* 0x000fe4000c000000 */
[----:B------:R-:W-:Y:S02]  /*1510*/  UIMAD UR6, UR5, UR18, URZ ;  /* 0x00000012050672a4 */ /* 0x000fe4000f8e02ff */
[----:B------:R-:W-:Y:S02]  /*1520*/  USEL UR5, UR19, UR10, !UP1 ;  /* 0x0000000a13057287 */ /* 0x000fe4000c800000 */
[----:B------:R-:W-:-:S02]  /*1530*/  UIMAD UR8, UR12, UR18, URZ ;  /* 0x000000120c0872a4 */ /* 0x000fc4000f8e02ff */
[----:B------:R-:W-:Y:S02]  /*1540*/  UISETP.GE.AND UP0, UPT, UR4, UR6, UPT ;  /* 0x000000060400728c */ /* 0x000fe4000bf06270 */
[----:B------:R-:W-:Y:S02]  /*1550*/  UIMAD.WIDE.U32 UR6, UR4, UR16, URZ ;  /* 0x00000010040672a5 */ /* 0x000fe4000f8e00ff */
[----:B------:R-:W-:Y:S02]  /*1560*/  UISETP.GE.OR UP0, UPT, UR5, UR8, UP0 ;  /* 0x000000080500728c */ /* 0x000fe40008706670 */
[----:B------:R-:W-:Y:S02]  /*1570*/  UIMAD.WIDE.U32 UR8, UR5, UR16, URZ ;  /* 0x00000010050872a5 */ /* 0x000fe4000f8e00ff */
[----:B------:R-:W-:Y:S02]  /*1580*/  USHF.R.U32.HI UR7, URZ, UR17, UR7 ;  /* 0x00000011ff077299 */ /* 0x000fe40008011607 */
[----:B------:R-:W-:-:S02]  /*1590*/  UIADD3 UR10, UPT, UPT, -UR4, URZ, URZ ;  /* 0x000000ff040a7290 */ /* 0x000fc4000fffe1ff */
[----:B------:R-:W-:Y:S02]  /*15a0*/  USEL UR7, UR4, UR7, !UP2 ;  /* 0x0000000704077287 */ /* 0x000fe4000d000000 */
[----:B------:R-:W-:Y:S01]  /*15b0*/  UIADD3 UR20, UPT, UPT, -UR5, URZ, URZ ;  /* 0x000000ff05147290 */ /* 0x000fe2000fffe1ff */
[----:B------:R-:W-:Y:S01]  /*15c0*/  @!UP0 UMOV UR6, UR9 ;  /* 0x0000000900068c82 */ /* 0x000fe20008000000 */
[----:B------:R-:W-:Y:S02]  /*15d0*/  UIADD3 UR8, UPT, UPT, -UR7, URZ, URZ ;  /* 0x000000ff07087290 */ /* 0x000fe4000fffe1ff */
[----:B------:R-:W-:Y:S02]  /*15e0*/  @!UP0 USHF.R.U32.HI UR6, URZ, UR17, UR6 ;  /* 0x00000011ff068299 */ /* 0x000fe40008011606 */
[----:B------:R-:W-:Y:S02]  /*15f0*/  UIMAD UR8, UR18, UR8, UR4 ;  /* 0x00000008120872a4 */ /* 0x000fe4000f8e0204 */
[----:B------:R-:W-:-:S02]  /*1600*/  @!UP0 USEL UR6, UR5, UR6, !UP2 ;  /* 0x0000000605068287 */ /* 0x000fc4000d000000 */
[----:B------:R-:W-:Y:S02]  /*1610*/  UIMAD UR32, UR22, UR10, UR32 ;  /* 0x0000000a162072a4 */ /* 0x000fe4000f8e0220 */
[----:B------:R-:W-:Y:S02]  /*1620*/  @!UP0 UIADD3 UR7, UPT, UPT, UR7, -UR6, URZ ;  /* 0x8000000607078290 */ /* 0x000fe4000fffe0ff */
[----:B------:R-:W-:Y:S02]  /*1630*/  @!UP0 UIMAD UR6, UR8, UR12, UR6 ;  /* 0x0000000c080682a4 */ /* 0x000fe4000f8e0206 */
[----:B------:R-:W-:Y:S02]  /*1640*/  @!UP0 UIMAD UR4, UR7, UR18, UR5 ;  /* 0x00000012070482a4 */ /* 0x000fe4000f8e0205 */
[----:B------:R-:W-:Y:S02]  /*1650*/  UIMAD UR20, UR25, UR20, UR19 ;  /* 0x00000014191472a4 */ /* 0x000fe4000f8e0213 */
[----:B------:R-:W-:Y:S01]  /*1660*/  UIMAD UR32, UR4, UR22, UR32 ;  /* 0x00000016042072a4 */ /* 0x000fe2000f8e0220 */
[----:B------:R-:W-:-:S02]  /*1670*/  @!UP0 UMOV UR5, UR6 ;  /* 0x0000000600058c82 */ /* 0x000fc40008000000 */
[----:B------:R-:W-:-:S12]  /*1680*/  UIMAD UR20, UR5, UR25, UR20 ;  /* 0x00000019051472a4 */ /* 0x000fd8000f8e0214 */
.L_x_18:
[----:B------:R-:W-:Y:S02]  /*1690*/  UISETP.NE.AND UP1, UPT, UR26, 0x1, UPT ;  /* 0x000000011a00788c */ /* 0x000fe4000bf25270 */
[----:B------:R-:W-:Y:S02]  /*16a0*/  UISETP.NE.AND UP0, UPT, UR13, 0x2, UPT ;  /* 0x000000020d00788c */ /* 0x000fe4000bf05270 */
[----:B------:R-:W-:Y:S02]  /*16b0*/  ULOP3.LUT UR28, UR28, 0x400, URZ, 0xc0, !UPT ;  /* 0x000004001c1c7892 */ /* 0x000fe4000f8ec0ff */
[----:B------:R-:W-:-:S03]  /*16c0*/  USHF.L.U32 UR24, UR27, UR24, URZ ;  /* 0x000000181b187299 */ /* 0x000fc600080006ff */
[----:B------:R-:W-:Y:S09]  /*16d0*/  BRA.U UP1, `(.L_x_19) ;  /* 0x0000000101447547 */ /* 0x000ff2000b800000 */
[----:B------:R-:W1:Y:S01]  /*16e0*/  LDCU.128 UR8, c[0x0][0xb10] ;  /* 0x00016200ff0877ac */ /* 0x000e620008000c00 */
[----:B------:R-:W2:Y:S01]  /*16f0*/  LDCU UR12, c[0x0][0xb0c] ;  /* 0x00016180ff0c77ac */ /* 0x000ea20008000800 */
[----:B------:R-:W3:Y:S01]  /*1700*/  LDCU UR14, c[0x0][0xb20] ;  /* 0x00016400ff0e77ac */ /* 0x000ee20008000800 */
[----:B-1----:R-:W-:Y:S02]  /*1710*/  UIMAD.WIDE.U32 UR6, UR20, UR8, URZ ;  /* 0x00000008140672a5 */ /* 0x002fe4000f8e00ff */
[----:B------:R-:W-:Y:S02]  /*1720*/  UIMAD.WIDE.U32 UR4, UR32, UR11, URZ ;  /* 0x0000000b200472a5 */ /* 0x000fe4000f8e00ff */
[----:B--2---:R-:W-:Y:S02]  /*1730*/  UISETP.NE.AND UP2, UPT, UR12, 0x1, UPT ;  /* 0x000000010c00788c */ /* 0x004fe4000bf45270 */
[----:B------:R-:W-:Y:S01]  /*1740*/  UISETP.NE.AND UP1, UPT, UR10, 0x1, UPT ;  /* 0x000000010a00788c */ /* 0x000fe2000bf25270 */
[----:B------:R-:W-:-:S02]  /*1750*/  UMOV UR6, UR7 ;  /* 0x0000000700067c82 */ /* 0x000fc40008000000 */
[----:B------:R-:W-:Y:S01]  /*1760*/  UMOV UR4, UR5 ;  /* 0x0000000500047c82 */ /* 0x000fe20008000000 */
[----:B------:R-:W-:Y:S02]  /*1770*/  USHF.R.U32.HI UR6, URZ, UR9, UR6 ;  /* 0x00000009ff067299 */ /* 0x000fe40008011606 */
[----:B---3--:R-:W-:Y:S02]  /*1780*/  USHF.R.U32.HI UR4, URZ, UR14, UR4 ;  /* 0x0000000eff047299 */ /* 0x008fe40008011604 */
[----:B------:R-:W-:Y:S02]  /*1790*/  USEL UR5, UR20, UR6, !UP2 ;  /* 0x0000000614057287 */ /* 0x000fe4000d000000 */
[----:B------:R-:W-:-:S04]  /*17a0*/  USEL UR4, UR32, UR4, !UP1 ;  /* 0x0000000420047287 */ /* 0x000fc8000c800000 */
[----:B------:R-:W-:Y:S02]  /*17b0*/  UIADD3 UR6, UPT, UPT, -UR4, UR5, URZ ;  /* 0x0000000504067290 */ /* 0x000fe4000fffe1ff */
[----:B------:R-:W-:Y:S02]  /*17c0*/  UIADD3 UR4, UPT, UPT, UR4, -UR5, URZ ;  /* 0x8000000504047290 */ /* 0x000fe4000fffe0ff */
[----:B------:R-:W-:Y:S02]  /*17d0*/  UIMAD UR32, UR6, UR10, UR32 ;  /* 0x0000000a062072a4 */ /* 0x000fe4000f8e0220 */
[----:B------:R-:W-:-:S12]  /*17e0*/  UIMAD UR20, UR4, UR12, UR20 ;  /* 0x0000000c041472a4 */ /* 0x000fd8000f8e0214 */
.L_x_19:
[----:B------:R-:W-:Y:S05]  /*17f0*/  BRA.U !UP5, `(.L_x_20) ;  /* 0x000000010d0c7547 */ /* 0x000fea000b800000 */
[----:B------:R-:W-:Y:S01]  /*1800*/  UCGABAR_WAIT ;  /* 0x0000000000007dc7 */ /* 0x000fe20008000000 */
[----:B------:R-:W-:Y:S01]  /*1810*/  CCTL.IVALL ;  /* 0x00000000ff00798f */ /* 0x000fe20002000000 */
[----:B------:R-:W-:Y:S05]  /*1820*/  BRA `(.L_x_21) ;  /* 0x0000000000047947 */ /* 0x000fea0003800000 */
.L_x_20:
[----:B------:R-:W-:Y:S06]  /*1830*/  BAR.SYNC.DEFER_BLOCKING 0x0 ;  /* 0x0000000000007b1d */ /* 0x000fec0000010000 */
.L_x_21:
[----:B------:R-:W-:Y:S05]  /*1840*/  BRA.U UP0, `(.L_x_22) ;  /* 0x0000001500147547 */ /* 0x000fea000b800000 */
[----:B------:R-:W1:Y:S01]  /*1850*/  LDCU UR6, c[0x0][0x38c] ;  /* 0x00007180ff0677ac */ /* 0x000e620008000800 */
[----:B------:R-:W2:Y:S01]  /*1860*/  S2UR UR9, SR_CgaCtaId ;  /* 0x00000000000979c3 */ /* 0x000ea20000008800 */
[----:B------:R-:W-:Y:S01]  /*1870*/  PLOP3.LUT P1, PT, PT, PT, UP3, 0x80, 0x8 ;  /* 0x000000000008781c */ /* 0x000fe20003f2f038 */
[----:B------:R-:W-:Y:S01]  /*1880*/  IMAD.MOV.U32 R12, RZ, RZ, 0x1 ;  /* 0x00000001ff0c7424 */ /* 0x000fe200078e00ff */
[----:B------:R-:W-:Y:S01]  /*1890*/  UMOV UR8, 0x400 ;  /* 0x0000040000087882 */ /* 0x000fe20000000000 */
[----:B------:R-:W-:Y:S01]  /*18a0*/  UISETP.NE.AND UP1, UPT, UR13, URZ, UPT ;  /* 0x000000ff0d00728c */ /* 0x000fe2000bf25270 */
[----:B------:R-:W-:Y:S01]  /*18b0*/  ISETP.NE.AND P2, PT, R3, RZ, P3 ;  /* 0x000000ff0300720c */ /* 0x000fe20001f45270 */
[----:B------:R-:W-:Y:S01]  /*18c0*/  USHF.L.U32 UR7, UR19, 0x6, URZ ;  /* 0x0000000613077899 */ /* 0x000fe200080006ff */
[----:B------:R-:W-:Y:S01]  /*18d0*/  PLOP3.LUT P1, PT, P1, PT, PT, 0x8, 0x80 ;  /* 0x000000000080781c */ /* 0x000fe20000f2e170 */
[----:B------:R-:W-:Y:S01]  /*18e0*/  USHF.L.U32 UR46, UR19, 0x7, URZ ;  /* 0x00000007132e7899 */ /* 0x000fe200080006ff */
[----:B------:R-:W-:Y:S01]  /*18f0*/  CS2R R10, SRZ ;  /* 0x00000000000a7805 */ /* 0x000fe2000001ff00 */
[----:B------:R-:W-:Y:S01]  /*1900*/  IMAD.MOV.U32 R9, RZ, RZ, RZ ;  /* 0x000000ffff097224 */ /* 0x000fe200078e00ff */
[----:B------:R-:W3:Y:S01]  /*1910*/  LDCU UR39, c[0x0][0x370] ;  /* 0x00006e00ff2777ac */ /* 0x000ee20008000800 */
[----:B------:R-:W-:Y:S01]  /*1920*/  IMAD.MOV.U32 R8, RZ, RZ, 0x1 ;  /* 0x00000001ff087424 */ /* 0x000fe200078e00ff */
[----:B------:R-:W4:Y:S01]  /*1930*/  LDCU.64 UR26, c[0x0][0x348] ;  /* 0x00006900ff1a77ac */ /* 0x000f220008000a00 */
[----:B-1----:R-:W-:-:S02]  /*1940*/  UIADD3 UR5, UPT, UPT, UR6, 0x1f, URZ ;  /* 0x0000001f06057890 */ /* 0x002fc4000fffe0ff */
[----:B------:R-:W-:Y:S02]  /*1950*/  UIADD3 UR47, UPT, UPT, UR6, 0x3e, URZ ;  /* 0x0000003e062f7890 */ /* 0x000fe4000fffe0ff */
[----:B------:R-:W-:Y:S02]  /*1960*/  USHF.R.S32.HI UR4, URZ, 0x1f, UR5 ;  /* 0x0000001fff047899 */ /* 0x000fe40008011405 */
[----:B--2---:R-:W-:Y:S02]  /*1970*/  ULEA UR13, UR9, UR8, 0x18 ;  /* 0x00000008090d7291 */ /* 0x004fe4000f8ec0ff */
[----:B------:R-:W-:Y:S02]  /*1980*/  ULEA.HI UR4, UR4, UR5, URZ, 0x5 ;  /* 0x0000000504047291 */ /* 0x000fe4000f8f28ff */
[----:B------:R-:W-:Y:S02]  /*1990*/  ULOP3.LUT UR5, UR7, 0x40, URZ, 0xc0, !UPT ;  /* 0x0000004007057892 */ /* 0x000fe4000f8ec0ff */
[----:B------:R-:W-:-:S02]  /*19a0*/  USHF.R.S32.HI UR41, URZ, 0x5, UR4 ;  /* 0x00000005ff297899 */ /* 0x000fc40008011404 */
[----:B------:R-:W-:Y:S02]  /*19b0*/  UIADD3 UR4, UPT, UPT, UR6, -0x1, URZ ;  /* 0xffffffff06047890 */ /* 0x000fe4000fffe0ff */
[----:B------:R-:W-:Y:S02]  /*19c0*/  UISETP.LT.U32.AND UP0, UPT, UR41, 0x5, UPT ;  /* 0x000000052900788c */ /* 0x000fe4000bf01070 */
[----:B------:R-:W-:Y:S02]  /*19d0*/  UISETP.GE.U32.AND UP2, UPT, UR4, -0x3f, UPT ;  /* 0xffffffc10400788c */ /* 0x000fe4000bf46070 */
[----:B------:R-:W-:Y:S02]  /*19e0*/  USEL UR40, UR41, 0x5, UP0 ;  /* 0x0000000529287887 */ /* 0x000fe40008000000 */
[----:B------:R-:W-:Y:S02]  /*19f0*/  ULEA UR30, UR28, UR13, 0x1 ;  /* 0x0000000d1c1e7291 */ /* 0x000fe4000f8e08ff */
[----:B------:R-:W-:Y:S01]  /*1a00*/  UIADD3 UR4, UPT, UPT, UR40, -0x1, URZ ;  /* 0xffffffff28047890 */ /* 0x000fe2000fffe0ff */
[----:B------:R-:W1:Y:S04]  /*1a10*/  LDCU UR38, c[0x0][0x374] ;  /* 0x00006e80ff2677ac */ /* 0x000e680008000800 */
[----:B------:R-:W-:-:S02]  /*1a20*/  @UP2 UIADD3 UR4, UPT, UPT, UR40, URZ, URZ ;  /* 0x000000ff28042290 */ /* 0x000fc4000fffe0ff */
[----:B------:R-:W-:Y:S02]  /*1a30*/  ULOP3.LUT UR46, UR46, 0x80, URZ, 0xc0, !UPT ;  /* 0x000000802e2e7892 */ /* 0x000fe4000f8ec0ff */
[----:B------:R-:W-:Y:S02]  /*1a40*/  USEL UR21, UR53, 0x2, UP1 ;  /* 0x0000000235157887 */ /* 0x000fe40008800000 */
[----:B------:R-:W-:Y:S02]  /*1a50*/  ULEA.HI UR44, UR28, UR5, URZ, 0x1b ;  /* 0x000000051c2c7291 */ /* 0x000fe4000f8fd8ff */
[----:B------:R-:W-:Y:S02]  /*1a60*/  UIADD3 UR30, UPT, UPT, UR30, 0x8400, URZ ;  /* 0x000084001e1e7890 */ /* 0x000fe4000fffe0ff */
[----:B------:R-:W-:Y:S02]  /*1a70*/  UIADD3 UR43, UPT, UPT, UR41, -UR40, URZ ;  /* 0x80000028292b7290 */ /* 0x000fe4000fffe0ff */
[----:B------:R-:W-:-:S02]  /*1a80*/  UIADD3 UR29, UPT, UPT, UR4, 0x1, URZ ;  /* 0x00000001041d7890 */ /* 0x000fc4000fffe0ff */
[----:B------:R-:W-:Y:S01]  /*1a90*/  UIADD3 UR42, UPT, UPT, -UR4, URZ, URZ ;  /* 0x000000ff042a7290 */ /* 0x000fe2000fffe1ff */
[----:B-1-34-:R-:W-:-:S11]  /*1aa0*/  UMOV UR6, URZ ;  /* 0x000000ff00067c82 */ /* 0x01afd60008000000 */
.L_x_42:
[----:B-1----:R-:W1:Y:S02]  /*1ab0*/  S2UR UR4, SR_CgaCtaId ;  /* 0x00000000000479c3 */ /* 0x002e640000008800 */
[----:B-1----:R-:W-:-:S09]  /*1ac0*/  UISETP.NE.AND UP0, UPT, UR4, URZ, UPT ;  /* 0x000000ff0400728c */ /* 0x002fd2000bf05270 */
[----:B------:R-:W-:Y:S05]  /*1ad0*/  BRA.U UP0, `(.L_x_23) ;  /* 0x0000000100287547 */ /* 0x000fea000b800000 */
[----:B------:R-:W-:Y:S02]  /*1ae0*/  LEA R0, R9, UR13, 0x3 ;  /* 0x0000000d09007c11 */ /* 0x000fe4000f8e18ff */
[----:B------:R-:W-:-:S04]  /*1af0*/  SHF.L.U32 R3, R8, 0x1f, RZ ;  /* 0x0000001f08037819 */ /* 0x000fc800000006ff */
[----:B------:R-:W1:Y:S02]  /*1b00*/  SYNCS.PHASECHK.TRANS64.TRYWAIT P0, [R0+URZ+0x110], R3 ;  /* 0x00011003000075a7 */ /* 0x000e6400080011ff */
[----:B-1----:R-:W-:Y:S05]  /*1b10*/  @!P0 BRA `(.L_x_24) ;  /* 0x0000008000bc8947 */ /* 0x002fea0003800000 */
.L_x_150:
[----:B------:R2:W-:Y:S01]  /*1b20*/  SYNCS.ARRIVE.TRANS64.A1T0 RZ, [R0+URZ+0x100], RZ ;  /* 0x000100ff00ff79a7 */ /* 0x0005e200081000ff */
[----:B------:R-:W-:-:S05]  /*1b30*/  VIADD R9, R9, 0x1 ;  /* 0x0000000109097836 */ /* 0x000fca0000000000 */
[----:B------:R-:W-:-:S04]  /*1b40*/  ISETP.NE.AND P0, PT, R9, 0x2, PT ;  /* 0x000000020900780c */ /* 0x000fc80003f05270 */
[----:B-1----:R-:W-:Y:S02]  /*1b50*/  SEL R3, RZ, 0x1, P0 ;  /* 0x00000001ff037807 */ /* 0x002fe40000000000 */
[----:B------:R-:W-:Y:S02]  /*1b60*/  SEL R9, R9, RZ, P0 ;  /* 0x000000ff09097207 */ /* 0x000fe40000000000 */
[----:B------:R-:W-:-:S07]  /*1b70*/  LOP3.LUT R8, R8, R3, RZ, 0x3c, !PT ;  /* 0x0000000308087212 */ /* 0x000fce00078e3cff */
.L_x_23:
[----:B------:R-:W-:Y:S01]  /*1b80*/  ULEA UR4, UR6, UR13, 0x3 ;  /* 0x0000000d06047291 */ /* 0x000fe2000f8e18ff */
[----:B--2---:R-:W-:Y:S01]  /*1b90*/  SHF.L.U32 R0, R12, 0x1f, RZ ;  /* 0x0000001f0c007819 */ /* 0x004fe200000006ff */
[----:B------:R-:W-:Y:S02]  /*1ba0*/  UISETP.GE.U32.AND UP0, UPT, UR47, 0x3f, UPT ;  /* 0x0000003f2f00788c */ /* 0x000fe4000bf06070 */
[----:B------:R-:W-:Y:S01]  /*1bb0*/  ULEA UR11, UR32, UR46, 0x8 ;  /* 0x0000002e200b7291 */ /* 0x000fe2000f8e40ff */
[----:B------:R-:W-:-:S04]  /*1bc0*/  UMOV UR7, URZ ;  /* 0x000000ff00077c82 */ /* 0x000fc80008000000 */
[----:B------:R1:W2:Y:S01]  /*1bd0*/  SYNCS.PHASECHK.TRANS64.TRYWAIT P0, [UR4+0x28], R0 ;  /* 0x00002800ff0075a7 */ /* 0x0002a20008001104 */
[----:B------:R-:W-:-:S04]  /*1be0*/  ULEA.HI UR4, UR20, UR20, URZ, 0x1 ;  /* 0x0000001414047291 */ /* 0x000fc8000f8f08ff */
[----:B------:R-:W-:-:S04]  /*1bf0*/  USHF.L.U32 UR4, UR4, 0x6, URZ ;  /* 0x0000000604047899 */ /* 0x000fc800080006ff */
[----:B------:R-:W-:-:S04]  /*1c00*/  ULOP3.LUT UR35, UR4, 0xffffff80, URZ, 0xc0, !UPT ;  /* 0xffffff8004237892 */ /* 0x000fc8000f8ec0ff */
[----:B------:R-:W-:Y:S01]  /*1c10*/  UIADD3 UR35, UPT, UPT, UR44, UR35, URZ ;  /* 0x000000232c237290 */ /* 0x000fe2000fffe0ff */
[----:B------:R-:W-:Y:S11]  /*1c20*/  BRA.U !UP0, `(.L_x_25) ;  /* 0x0000000108c87547 */ /* 0x000ff6000b800000 */
[----:B------:R-:W-:Y:S01]  /*1c30*/  UMOV UR16, UR42 ;  /* 0x0000002a00107c82 */ /* 0x000fe20008000000 */
[----:B------:R-:W-:Y:S01]  /*1c40*/  UMOV UR4, UR6 ;  /* 0x0000000600047c82 */ /* 0x000fe20008000000 */
[----:B------:R-:W-:-:S05]  /*1c50*/  UMOV UR34, URZ ;  /* 0x000000ff00227c82 */ /* 0x000fca0008000000 */
.L_x_31:
[----:B------:R-:W-:Y:S01]  /*1c60*/  ULEA UR33, UR4, UR13, 0x3 ;  /* 0x0000000d04217291 */ /* 0x000fe2000f8e18ff */
[----:B------:R-:W-:Y:S01]  /*1c70*/  @P3 MOV R2, 0x6000 ;  /* 0x0000600000023802 */ /* 0x000fe20000000f00 */
[----:B--234-:R-:W-:Y:S10]  /*1c80*/  @P0 BRA `(.L_x_26) ;  /* 0x00000000000c0947 */ /* 0x01cff40003800000 */
[----:B------:R-:W-:-:S04]  /*1c90*/  SHF.L.U32 R3, R12, 0x1f, RZ ;  /* 0x0000001f0c037819 */ /* 0x000fc800000006ff */
[----:B------:R-:W2:Y:S02]  /*1ca0*/  SYNCS.PHASECHK.TRANS64.TRYWAIT P0, [UR33+0x28], R3 ;  /* 0x00002803ff0075a7 */ /* 0x000ea40008001121 */
[----:B--2---:R-:W-:Y:S05]  /*1cb0*/  @!P0 BRA `(.L_x_27) ;  /* 0x0000008000688947 */ /* 0x004fea0003800000 */
.L_x_26:
[----:B------:R2:W-:Y:S01]  /*1cc0*/  @P3 SYNCS.ARRIVE.TRANS64 RZ, [UR33], R2 ;  /* 0x00000002ffff39a7 */ /* 0x0005e20008000021 */
[----:B------:R-:W-:Y:S02]  /*1cd0*/  ULOP3.LUT UR5, UR21, 0x2, URZ, 0xfc, !UPT ;  /* 0x0000000215057892 */ /* 0x000fe4000f8efcff */
[----:B------:R-:W-:Y:S02]  /*1ce0*/  UIADD3 UR16, UPT, UPT, UR16, 0x1, URZ ;  /* 0x0000000110107890 */ /* 0x000fe4000fffe0ff */
[----:B------:R-:W-:Y:S02]  /*1cf0*/  UISETP.NE.AND UP0, UPT, UR5, 0x2, UPT ;  /* 0x000000020500788c */ /* 0x000fe4000bf05270 */
[----:B------:R-:W-:-:S07]  /*1d00*/  UISETP.NE.AND UP2, UPT, UR16, 0x1, UPT ;  /* 0x000000011000788c */ /* 0x000fce000bf45270 */
[----:B------:R-:W-:Y:S05]  /*1d10*/  BRA.U UP0, `(.L_x_28) ;  /* 0x0000000100047547 */ /* 0x000fea000b800000 */
[----:B------:R-:W-:Y:S05]  /*1d20*/  BPT.TRAP 0x1 ;  /* 0x000000040000795c */ /* 0x000fea0000300000 */
.L_x_28:
[----:B------:R-:W-:Y:S04]  /*1d30*/  BSSY.RECONVERGENT B0, `(.L_x_29) ;  /* 0x0000003000007945 */ /* 0x000fe80003800200 */
[----:B------:R-:W-:Y:S05]  /*1d40*/  @!P2 BRA `(.L_x_30) ;  /* 0x000000000004a947 */ /* 0x000fea0003800000 */
[----:B------:R-:W-:Y:S05]  /*1d50*/  BPT.TRAP 0x1 ;  /* 0x000000040000795c */ /* 0x000fea0000300000 */
.L_x_30:
[----:B------:R-:W-:Y:S05]  /*1d60*/  BSYNC.RECONVERGENT B0 ;  /* 0x0000000000007941 */ /* 0x000fea0003800200 */
.L_x_29:
[----:B------:R-:W-:Y:S02]  /*1d70*/  UIADD3 UR5, UPT, UPT, UR4, 0x1, URZ ;  /* 0x0000000104057890 */ /* 0x000fe4000fffe0ff */
[----:B------:R-:W-:Y:S02]  /*1d80*/  ULEA UR32, UR4, UR28, 0xb ;  /* 0x0000001c04207291 */ /* 0x000fe4000f8e58ff */
[----:B------:R-:W-:Y:S02]  /*1d90*/  UISETP.NE.AND UP0, UPT, UR5, 0x5, UPT ;  /* 0x000000050500788c */ /* 0x000fe4000bf05270 */
[----:B------:R-:W-:Y:S02]  /*1da0*/  UIADD3 UR14, UP1, UPT, UR26, 0x80, URZ ;  /* 0x000000801a0e7890 */ /* 0x000fe4000ff3e0ff */
[----:B------:R-:W-:Y:S02]  /*1db0*/  USEL UR7, URZ, 0x1, UP0 ;  /* 0x00000001ff077887 */ /* 0x000fe40008000000 */
[----:B------:R-:W-:-:S02]  /*1dc0*/  USEL UR6, UR5, URZ, UP0 ;  /* 0x000000ff05067287 */ /* 0x000fc40008000000 */
[----:B------:R-:W-:Y:S02]  /*1dd0*/  ULEA UR8, UR4, UR13, 0xd ;  /* 0x0000000d04087291 */ /* 0x000fe4000f8e68ff */
[----:B------:R-:W-:Y:S01]  /*1de0*/  ULEA UR5, UR6, UR13, 0x3 ;  /* 0x0000000d06057291 */ /* 0x000fe2000f8e18ff */
[----:B------:R-:W-:Y:S01]  /*1df0*/  LOP3.LUT R12, R12, UR7, RZ, 0x3c, !PT ;  /* 0x000000070c0c7c12 */ /* 0x000fe2000f8e3cff */
[----:B------:R-:W-:Y:S02]  /*1e00*/  ULEA UR32, UR32, UR13, 0x1 ;  /* 0x0000000d20207291 */ /* 0x000fe4000f8e08ff */
[----:B------:R-:W-:Y:S01]  /*1e10*/  UIADD3 UR4, UP0, UPT, UR26, 0x180, URZ ;  /* 0x000001801a047890 */ /* 0x000fe2000ff1e0ff */
[----:B-1----:R-:W-:Y:S01]  /*1e20*/  SHF.L.U32 R0, R12, 0x1f, RZ ;  /* 0x0000001f0c007819 */ /* 0x002fe200000006ff */
[----:B------:R-:W-:Y:S02]  /*1e30*/  ULOP3.LUT UR33, UR33, 0xfefffff8, URZ, 0xc0, !UPT ;  /* 0xfefffff821217892 */ /* 0x000fe4000f8ec0ff */
[----:B------:R-:W-:Y:S01]  /*1e40*/  UIADD3.X UR15, UPT, UPT, URZ, UR27, URZ, UP1, !UPT ;  /* 0x0000001bff0f7290 */ /* 0x000fe20008ffe4ff */
[----:B------:R3:W4:Y:S01]  /*1e50*/  SYNCS.PHASECHK.TRANS64.TRYWAIT P0, [UR5+0x28], R0 ;  /* 0x00002800ff0075a7 */ /* 0x0007220008001105 */
[----:B------:R-:W-:-:S02]  /*1e60*/  UIADD3 UR32, UPT, UPT, UR32, 0x8400, URZ ;  /* 0x0000840020207890 */ /* 0x000fc4000fffe0ff */
[----:B------:R-:W-:Y:S02]  /*1e70*/  UPRMT UR7, URZ, 0x5410, UR24 ;  /* 0x00005410ff077896 */ /* 0x000fe40008000018 */
[----:B------:R-:W-:Y:S02]  /*1e80*/  UIADD3 UR8, UPT, UPT, UR8, 0xd400, URZ ;  /* 0x0000d40008087890 */ /* 0x000fe4000fffe0ff */
[----:B------:R-:W-:Y:S01]  /*1e90*/  UIADD3.X UR5, UPT, UPT, URZ, UR27, URZ, UP0, !UPT ;  /* 0x0000001bff057290 */ /* 0x000fe200087fe4ff */
[----:B------:R-:W-:Y:S01]  /*1ea0*/  UMOV UR18, 0x0 ;  /* 0x0000000000127882 */ /* 0x000fe20000000000 */
[----:B------:R-:W-:Y:S01]  /*1eb0*/  UMOV UR19, 0x10000000 ;  /* 0x1000000000137882 */ /* 0x000fe20000000000 */
[----:B------:R-:W-:Y:S01]  /*1ec0*/  UMOV UR10, UR34 ;  /* 0x00000022000a7c82 */ /* 0x000fe20008000000 */
[----:B------:R-:W-:Y:S01]  /*1ed0*/  UMOV UR12, UR36 ;  /* 0x00000024000c7c82 */ /* 0x000fe20008000000 */
[----:B------:R-:W-:Y:S01]  /*1ee0*/  UMOV UR9, UR33 ;  /* 0x0000002100097c82 */ /* 0x000fe20008000000 */
[----:B------:R1:W-:Y:S03]  /*1ef0*/  UTMALDG.3D.MULTICAST.2CTA [UR32], [UR14], UR7, desc[UR18] ;  /* 0x000012200e0073b4 */ /* 0x0003e60008211807 */
[----:B------:R2:W-:Y:S01]  /*1f00*/  UTMALDG.3D.2CTA [UR8], [UR4], desc[UR18] ;  /* 0x00001208040075b4 */ /* 0x0005e20008211000 */
[----:B-1----:R-:W-:Y:S01]  /*1f10*/  UIADD3 UR34, UPT, UPT, UR34, 0x20, URZ ;  /* 0x0000002022227890 */ /* 0x002fe2000fffe0ff */
[----:B------:R-:W-:Y:S01]  /*1f20*/  UMOV UR7, UR29 ;  /* 0x0000001d00077c82 */ /* 0x000fe20008000000 */
[----:B--2---:R-:W-:Y:S01]  /*1f30*/  UMOV UR4, UR6 ;  /* 0x0000000600047c82 */ /* 0x004fe20008000000 */
[----:B------:R-:W-:Y:S09]  /*1f40*/  BRA.U UP2, `(.L_x_31) ;  /* 0xfffffffd02447547 */ /* 0x000ff2000b83ffff */
.L_x_25:
[----:B------:R-:W-:Y:S01]  /*1f50*/  ULEA UR4, UR6, UR13, 0x3 ;  /* 0x0000000d06047291 */ /* 0x000fe2000f8e18ff */
[----:B-1-3--:R-:W-:Y:S01]  /*1f60*/  SHF.L.U32 R0, R12, 0x1f, RZ ;  /* 0x0000001f0c007819 */ /* 0x00afe200000006ff */
[----:B------:R-:W-:Y:S01]  /*1f70*/  @!P1 SYNCS.ARRIVE.TRANS64.A1T0 RZ, [UR13+0x98], RZ ;  /* 0x000098ffffff99a7 */ /* 0x000fe2000810000d */
[----:B------:R-:W-:-:S06]  /*1f80*/  UISETP.GT.AND UP0, UPT, UR41, UR40, UPT ;  /* 0x000000282900728c */ /* 0x000fcc000bf04270 */
[----:B--2-4-:R1:W2:Y:S03]  /*1f90*/  SYNCS.PHASECHK.TRANS64.TRYWAIT P0, [UR4+0x28], R0 ;  /* 0x00002800ff0075a7 */ /* 0x0142a60008001104 */
[----:B------:R-:W-:Y:S05]  /*1fa0*/  BRA.U !UP0, `(.L_x_32) ;  /* 0x0000000108c07547 */ /* 0x000fea000b800000 */
[----:B------:R-:W-:Y:S01]  /*1fb0*/  UIADD3 UR25, UPT, UPT, UR43, UR7, URZ ;  /* 0x000000072b197290 */ /* 0x000fe2000fffe0ff */
[----:B------:R-:W-:-:S11]  /*1fc0*/  UMOV UR4, UR6 ;  /* 0x0000000600047c82 */ /* 0x000fd60008000000 */
.L_x_38:
[----:B------:R-:W-:Y:S01]  /*1fd0*/  ULEA UR17, UR4, UR13, 0x3 ;  /* 0x0000000d04117291 */ /* 0x000fe2000f8e18ff */
[----:B--2---:R-:W-:Y:S01]  /*1fe0*/  @P3 MOV R2, 0x6000 ;  /* 0x0000600000023802 */ /* 0x004fe20000000f00 */
[----:B--2-4-:R-:W-:Y:S10]  /*1ff0*/  @P0 BRA `(.L_x_33) ;  /* 0x00000000000c0947 */ /* 0x014ff40003800000 */
[----:B------:R-:W-:-:S04]  /*2000*/  SHF.L.U32 R3, R12, 0x1f, RZ ;  /* 0x0000001f0c037819 */ /* 0x000fc800000006ff */
[----:B------:R-:W2:Y:S02]  /*2010*/  SYNCS.PHASECHK.TRANS64.TRYWAIT P0, [UR17+0x28], R3 ;  /* 0x00002803ff0075a7 */ /* 0x000ea40008001111 */
[----:B--2---:R-:W-:Y:S05]  /*2020*/  @!P0 BRA `(.L_x_34) ;  /* 0x0000007c00a48947 */ /* 0x004fea0003800000 */
.L_x_33:
[----:B------:R2:W-:Y:S01]  /*2030*/  @P3 SYNCS.ARRIVE.TRANS64 RZ, [UR17], R2 ;  /* 0x00000002ffff39a7 */ /* 0x0005e20008000011 */
[----:B------:R-:W-:-:S04]  /*2040*/  ULOP3.LUT UR5, UR21, 0x2, URZ, 0xfc, !UPT ;  /* 0x0000000215057892 */ /* 0x000fc8000f8efcff */
[----:B------:R-:W-:-:S09]  /*2050*/  UISETP.NE.AND UP0, UPT, UR5, 0x2, UPT ;  /* 0x000000020500788c */ /* 0x000fd2000bf05270 */
[----:B------:R-:W-:Y:S05]  /*2060*/  BRA.U UP0, `(.L_x_35) ;  /* 0x0000000100047547 */ /* 0x000fea000b800000 */
[----:B------:R-:W-:Y:S05]  /*2070*/  BPT.TRAP 0x1 ;  /* 0x000000040000795c */ /* 0x000fea0000300000 */
.L_x_35:
[----:B------:R-:W-:Y:S04]  /*2080*/  BSSY.RECONVERGENT B0, `(.L_x_36) ;  /* 0x0000003000007945 */ /* 0x000fe80003800200 */
[----:B------:R-:W-:Y:S05]  /*2090*/  @!P2 BRA `(.L_x_37) ;  /* 0x000000000004a947 */ /* 0x000fea0003800000 */
[----:B------:R-:W-:Y:S05]  /*20a0*/  BPT.TRAP 0x1 ;  /* 0x000000040000795c */ /* 0x000fea0000300000 */
.L_x_37:
[----:B------:R-:W-:Y:S05]  /*20b0*/  BSYNC.RECONVERGENT B0 ;  /* 0x0000000000007941 */ /* 0x000fea0003800200 */
.L_x_36:
[----:B------:R-:W-:Y:S02]  /*20c0*/  UIADD3 UR5, UPT, UPT, UR4, 0x1, URZ ;  /* 0x0000000104057890 */ /* 0x000fe4000fffe0ff */
[----:B------:R-:W-:Y:S02]  /*20d0*/  UIADD3 UR14, UP1, UPT, UR26, 0x80, URZ ;  /* 0x000000801a0e7890 */ /* 0x000fe4000ff3e0ff */
[----:B------:R-:W-:Y:S02]  /*20e0*/  UISETP.NE.AND UP0, UPT, UR5, 0x5, UPT ;  /* 0x000000050500788c */ /* 0x000fe4000bf05270 */
[----:B------:R-:W-:Y:S02]  /*20f0*/  ULEA UR16, UR4, UR30, 0xc ;  /* 0x0000001e04107291 */ /* 0x000fe4000f8e60ff */
[----:B------:R-:W-:Y:S02]  /*2100*/  USEL UR8, URZ, 0x1, UP0 ;  /* 0x00000001ff087887 */ /* 0x000fe40008000000 */
[----:B------:R-:W-:-:S02]  /*2110*/  USEL UR6, UR5, URZ, UP0 ;  /* 0x000000ff05067287 */ /* 0x000fc40008000000 */
[----:B------:R-:W-:Y:S02]  /*2120*/  UIADD3 UR22, UP0, UPT, UR26, 0x180, URZ ;  /* 0x000001801a167890 */ /* 0x000fe4000ff1e0ff */
[----:B------:R-:W-:Y:S01]  /*2130*/  LOP3.LUT R12, R12, UR8, RZ, 0x3c, !PT ;  /* 0x000000080c0c7c12 */ /* 0x000fe2000f8e3cff */
[----:B------:R-:W-:Y:S02]  /*2140*/  ULEA UR8, UR4, UR13, 0xd ;  /* 0x0000000d04087291 */ /* 0x000fe4000f8e68ff */
[----:B------:R-:W-:Y:S01]  /*2150*/  ULEA UR5, UR6, UR13, 0x3 ;  /* 0x0000000d06057291 */ /* 0x000fe2000f8e18ff */
[----:B-1----:R-:W-:Y:S01]  /*2160*/  SHF.L.U32 R0, R12, 0x1f, RZ ;  /* 0x0000001f0c007819 */ /* 0x002fe200000006ff */
[----:B------:R-:W-:Y:S02]  /*2170*/  USHF.L.U32 UR18, UR7, 0x5, URZ ;  /* 0x0000000507127899 */ /* 0x000fe400080006ff */
[----:B------:R-:W-:Y:S02]  /*2180*/  ULOP3.LUT UR17, UR17, 0xfefffff8, URZ, 0xc0, !UPT ;  /* 0xfefffff811117892 */ /* 0x000fe4000f8ec0ff */
[----:B------:R-:W-:-:S02]  /*2190*/  UIADD3.X UR15, UPT, UPT, URZ, UR27, URZ, UP1, !UPT ;  /* 0x0000001bff0f7290 */ /* 0x000fc40008ffe4ff */
[----:B------:R-:W-:Y:S01]  /*21a0*/  UPRMT UR4, URZ, 0x5410, UR24 ;  /* 0x00005410ff047896 */ /* 0x000fe20008000018 */
[----:B------:R3:W4:Y:S01]  /*21b0*/  SYNCS.PHASECHK.TRANS64.TRYWAIT P0, [UR5+0x28], R0 ;  /* 0x00002800ff0075a7 */ /* 0x0007220008001105 */
[----:B------:R-:W-:Y:S02]  /*21c0*/  UIADD3 UR8, UPT, UPT, UR8, 0xd400, URZ ;  /* 0x0000d40008087890 */ /* 0x000fe4000fffe0ff */
[----:B------:R-:W-:Y:S01]  /*21d0*/  UIADD3.X UR23, UPT, UPT, URZ, UR27, URZ, UP0, !UPT ;  /* 0x0000001bff177290 */ /* 0x000fe200087fe4ff */
[----:B------:R-:W-:Y:S01]  /*21e0*/  UMOV UR32, 0x0 ;  /* 0x0000000000207882 */ /* 0x000fe20000000000 */
[----:B------:R-:W-:Y:S01]  /*21f0*/  UMOV UR33, 0x10000000 ;  /* 0x1000000000217882 */ /* 0x000fe20000000000 */
[----:B------:R-:W-:Y:S01]  /*2200*/  UMOV UR19, UR35 ;  /* 0x0000002300137c82 */ /* 0x000fe20008000000 */
[----:B------:R-:W-:Y:S01]  /*2210*/  UMOV UR20, UR36 ;  /* 0x0000002400147c82 */ /* 0x000fe20008000000 */
[----:B------:R-:W-:Y:S01]  /*2220*/  UMOV UR12, UR36 ;  /* 0x00000024000c7c82 */ /* 0x000fe20008000000 */
[----:B------:R-:W-:Y:S01]  /*2230*/  UMOV UR9, UR17 ;  /* 0x0000001100097c82 */ /* 0x000fe20008000000 */
[----:B------:R-:W-:Y:S01]  /*2240*/  UMOV UR10, UR18 ;  /* 0x00000012000a7c82 */ /* 0x000fe20008000000 */
[----:B------:R1:W-:Y:S01]  /*2250*/  UTMALDG.3D.MULTICAST.2CTA [UR16], [UR14], UR4, desc[UR32] ;  /* 0x000020100e0073b4 */ /* 0x0003e20008211804 */
[----:B------:R-:W-:-:S04]  /*2260*/  UIADD3 UR7, UPT, UPT, UR7, 0x1, URZ ;  /* 0x0000000107077890 */ /* 0x000fc8000fffe0ff */
[----:B------:R-:W-:Y:S01]  /*2270*/  UISETP.NE.AND UP0, UPT, UR7, UR25, UPT ;  /* 0x000000190700728c */ /* 0x000fe2000bf05270 */
[----:B------:R3:W-:Y:S01]  /*2280*/  UTMALDG.3D.2CTA [UR8], [UR22], desc[UR32] ;  /* 0x00002008160075b4 */ /* 0x0007e20008211000 */
[----:B-1----:R-:W-:-:S07]  /*2290*/  UMOV UR4, UR6 ;  /* 0x0000000600047c82 */ /* 0x002fce0008000000 */
[----:B---3--:R-:W-:Y:S05]  /*22a0*/  BRA.U UP0, `(.L_x_38) ;  /* 0xfffffffd00487547 */ /* 0x008fea000b83ffff */
.L_x_32:
[C---:B------:R-:W-:Y:S01]  /*22b0*/  LEA R3, R11.reuse, UR13, 0x3 ;  /* 0x0000000d0b037c11 */ /* 0x040fe2000f8e18ff */
[----:B------:R-:W-:Y:S01]  /*22c0*/  NOP ;  /* 0x0000000000007918 */ /* 0x000fe20000000000 */
[----:B-1----:R-:W-:Y:S02]  /*22d0*/  SHF.L.U32 R0, R10, 0x1f, RZ ;  /* 0x0000001f0a007819 */ /* 0x002fe400000006ff */
[----:B------:R-:W-:Y:S02]  /*22e0*/  LEA R5, R11, UR13, 0x4 ;  /* 0x0000000d0b057c11 */ /* 0x000fe4000f8e20ff */
[----:B--2-4-:R-:W1:Y:S02]  /*22f0*/  SYNCS.PHASECHK.TRANS64.TRYWAIT P0, [R3+URZ+0xa0], R0 ;  /* 0x0000a000030075a7 */ /* 0x014e6400080011ff */
[----:B-1----:R-:W-:Y:S05]  /*2300*/  @!P0 BRA `(.L_x_39) ;  /* 0x0000007c00048947 */ /* 0x002fea0003800000 */
.L_x_153:
[----:B------:R-:W2:Y:S01]  /*2310*/  LDS.128 R4, [R5+0x130] ;  /* 0x0001300005047984 */ /* 0x000ea20000000c00 */
[----:B------:R-:W-:Y:S01]  /*2320*/  UISETP.GE.AND UP0, UPT, UR45, 0x1, UPT ;  /* 0x000000012d00788c */ /* 0x000fe2000bf06270 */
[----:B------:R-:W-:Y:S01]  /*2330*/  @!PT LDS RZ, [RZ] ;  /* 0x00000000fffff984 */ /* 0x000fe20000000800 */
[----:B------:R-:W-:Y:S01]  /*2340*/  @!PT LDS RZ, [RZ] ;  /* 0x00000000fffff984 */ /* 0x000fe20000000800 */
[----:B------:R-:W-:Y:S01]  /*2350*/  @!PT LDS RZ, [RZ] ;  /* 0x00000000fffff984 */ /* 0x000fe20000000800 */
[----:B------:R-:W-:Y:S01]  /*2360*/  @!PT LDS RZ, [RZ] ;  /* 0x00000000fffff984 */ /* 0x000fe20000000800 */
[----:B------:R3:W-:Y:S06]  /*2370*/  MEMBAR.ALL.CTA ;  /* 0x0000000000007992 */ /* 0x0007ec0000008000 */
[----:B---3--:R-:W3:Y:S01]  /*2380*/  FENCE.VIEW.ASYNC.S ;  /* 0x00000000000073c6 */ /* 0x008ee20000000000 */
[----:B--2---:R-:W-:-:S13]  /*2390*/  LOP3.LUT P0, RZ, R6, 0x1, RZ, 0xc0, !PT ;  /* 0x0000000106ff7812 */ /* 0x004fda000780c0ff */
[----:B---3--:R-:W-:Y:S01]  /*23a0*/  VOTEU.ANY UP1, P0 ;  /* 0x0000000000ff7886 */ /* 0x008fe20000020100 */
[----:B------:R-:W-:-:S13]  /*23b0*/  PLOP3.LUT P0, PT, PT, PT, UP1, 0x80, 0x8 ;  /* 0x000000000008781c */ /* 0x000fda0003f0f018 */
[----:B-1----:R-:W-:Y:S02]  /*23c0*/  @P0 LOP3.LUT R0, R5, 0xffff, RZ, 0xc0, !PT ;  /* 0x0000ffff05000812 */ /* 0x002fe400078ec0ff */
[----:B------:R-:W-:Y:S02]  /*23d0*/  @P0 MOV R2, R4 ;  /* 0x0000000400020202 */ /* 0x000fe40000000f00 */
[----:B------:R-:W-:Y:S01]  /*23e0*/  @P0 R2UR UR5, R0 ;  /* 0x00000000000502ca */ /* 0x000fe200000e0000 */
[----:B------:R-:W-:Y:S01]  /*23f0*/  VIADD R0, R3, 0xb0 ;  /* 0x000000b003007836 */ /* 0x000fe20000000000 */
[----:B------:R-:W-:Y:S02]  /*2400*/  @P0 SHF.R.U32.HI R4, RZ, 0x10, R5 ;  /* 0x00000010ff040819 */ /* 0x000fe40000011605 */
[----:B------:R-:W-:Y:S02]  /*2410*/  @P0 R2UR UR7, R2 ;  /* 0x00000000020702ca */ /* 0x000fe400000e0000 */
[----:B------:R-:W-:-:S02]  /*2420*/  PRMT R0, RZ, 0x654, R0 ;  /* 0x00000654ff007816 */ /* 0x000fc40000000000 */
[----:B------:R-:W-:Y:S02]  /*2430*/  @P0 R2UR UR4, R4 ;  /* 0x00000000040402ca */ /* 0x000fe400000e0000 */
[----:B------:R1:W-:Y:S03]  /*2440*/  SYNCS.ARRIVE.TRANS64.RED.A1T0 RZ, [R0+URZ], RZ ;  /* 0x000000ff00ff79a7 */ /* 0x0003e600081004ff */
[----:B------:R-:W-:-:S04]  /*2450*/  @UP1 UMOV UR31, UR5 ;  /* 0x00000005001f1c82 */ /* 0x000fc80008000000 */
[----:B------:R-:W-:-:S04]  /*2460*/  @UP1 UMOV UR37, UR7 ;  /* 0x0000000700251c82 */ /* 0x000fc80008000000 */
[----:B------:R-:W-:Y:S01]  /*2470*/  @UP1 UMOV UR36, UR4 ;  /* 0x0000000400241c82 */ /* 0x000fe20008000000 */
[----:B------:R-:W-:Y:S05]  /*2480*/  BRA.U !UP0, `(.L_x_40) ;  /* 0x0000000108d47547 */ /* 0x000fea000b800000 */
[----:B------:R-:W2:Y:S01]  /*2490*/  LDCU.128 UR16, c[0x0][0xb10] ;  /* 0x00016200ff1077ac */ /* 0x000ea20008000c00 */
[----:B------:R-:W3:Y:S01]  /*24a0*/  LDCU UR12, c[0x0][0xb20] ;  /* 0x00016400ff0c77ac */ /* 0x000ee20008000800 */
[----:B------:R-:W4:Y:S01]  /*24b0*/  LDCU UR20, c[0x0][0xb0c] ;  /* 0x00016180ff1477ac */ /* 0x000f220008000800 */
[----:B------:R-:W1:Y:S01]  /*24c0*/  LDCU.64 UR8, c[0x0][0xb28] ;  /* 0x00016500ff0877ac */ /* 0x000e620008000a00 */
[----:B------:R-:W-:Y:S02]  /*24d0*/  UISETP.NE.AND UP3, UPT, UR45, 0x1, UPT ;  /* 0x000000012d00788c */ /* 0x000fe4000bf65270 */
[----:B--2---:R-:W-:Y:S02]  /*24e0*/  UIMAD.WIDE.U32 UR10, UR38, UR19, URZ ;  /* 0x00000013260a72a5 */ /* 0x004fe4000f8e00ff */
[----:B------:R-:W-:Y:S02]  /*24f0*/  UIMAD.WIDE.U32 UR4, UR39, UR16, URZ ;  /* 0x00000010270472a5 */ /* 0x000fe4000f8e00ff */
[----:B------:R-:W-:-:S02]  /*2500*/  UISETP.NE.AND UP0, UPT, UR18, 0x1, UPT ;  /* 0x000000011200788c */ /* 0x000fc4000bf05270 */
[----:B------:R-:W-:Y:S01]  /*2510*/  UIMAD.WIDE.U32 UR22, UR31, UR19, URZ ;  /* 0x000000131f1672a5 */ /* 0x000fe2000f8e00ff */
[----:B------:R-:W-:Y:S02]  /*2520*/  UMOV UR10, UR11 ;  /* 0x0000000b000a7c82 */ /* 0x000fe40008000000 */
[----:B------:R-:W-:Y:S01]  /*2530*/  UMOV UR4, UR5 ;  /* 0x0000000500047c82 */ /* 0x000fe20008000000 */
[----:B---3--:R-:W-:Y:S02]  /*2540*/  USHF.R.U32.HI UR10, URZ, UR12, UR10 ;  /* 0x0000000cff0a7299 */ /* 0x008fe4000801160a */
[----:B----4-:R-:W-:Y:S02]  /*2550*/  UISETP.NE.AND UP2, UPT, UR20, 0x1, UPT ;  /* 0x000000011400788c */ /* 0x010fe4000bf45270 */
[----:B------:R-:W-:Y:S02]  /*2560*/  USHF.R.U32.HI UR4, URZ, UR17, UR4 ;  /* 0x00000011ff047299 */ /* 0x000fe40008011604 */
[----:B------:R-:W-:-:S02]  /*2570*/  USEL UR5, UR38, UR10, !UP0 ;  /* 0x0000000a26057287 */ /* 0x000fc4000c000000 */
[----:B------:R-:W-:Y:S02]  /*2580*/  USEL UR7, UR39, UR4, !UP2 ;  /* 0x0000000427077287 */ /* 0x000fe4000d000000 */
[----:B-1----:R-:W-:Y:S01]  /*2590*/  UIMAD.WIDE.U32 UR10, UR5, UR8, URZ ;  /* 0x00000008050a72a5 */ /* 0x002fe2000f8e00ff */
[----:B------:R-:W-:Y:S01]  /*25a0*/  UMOV UR4, UR23 ;  /* 0x0000001700047c82 */ /* 0x000fe20008000000 */
[----:B------:R-:W-:Y:S02]  /*25b0*/  UIMAD.WIDE.U32 UR14, UR37, UR16, URZ ;  /* 0x00000010250e72a5 */ /* 0x000fe4000f8e00ff */
[----:B------:R-:W-:-:S03]  /*25c0*/  UIMAD.WIDE.U32 UR22, UR7, UR8, URZ ;  /* 0x00000008071672a5 */ /* 0x000fc6000f8e00ff */
[----:B------:R-:W-:Y:S01]  /*25d0*/  UMOV UR10, UR11 ;  /* 0x0000000b000a7c82 */ /* 0x000fe20008000000 */
[----:B------:R-:W-:Y:S02]  /*25e0*/  USHF.R.U32.HI UR4, URZ, UR12, UR4 ;  /* 0x0000000cff047299 */ /* 0x000fe40008011604 */
[----:B------:R-:W-:Y:S01]  /*25f0*/  @UP3 USHF.R.U32.HI UR5, URZ, UR9, UR10 ;  /* 0x00000009ff053299 */ /* 0x000fe2000801160a */
[----:B------:R-:W-:Y:S01]  /*2600*/  UMOV UR14, UR15 ;  /* 0x0000000f000e7c82 */ /* 0x000fe20008000000 */
[----:B------:R-:W-:Y:S01]  /*2610*/  UMOV UR22, UR23 ;  /* 0x0000001700167c82 */ /* 0x000fe20008000000 */
[----:B------:R-:W-:Y:S02]  /*2620*/  USHF.R.U32.HI UR17, URZ, UR17, UR14 ;  /* 0x00000011ff117299 */ /* 0x000fe4000801160e */
[----:B------:R-:W-:Y:S02]  /*2630*/  USEL UR4, UR31, UR4, !UP0 ;  /* 0x000000041f047287 */ /* 0x000fe4000c000000 */
[----:B------:R-:W-:-:S02]  /*2640*/  @UP3 USHF.R.U32.HI UR7, URZ, UR9, UR22 ;  /* 0x00000009ff073299 */ /* 0x000fc40008011616 */
[----:B------:R-:W-:Y:S02]  /*2650*/  UIMAD UR10, UR45, UR5, URZ ;  /* 0x000000052d0a72a4 */ /* 0x000fe4000f8e02ff */
[----:B------:R-:W-:Y:S02]  /*2660*/  USEL UR5, UR37, UR17, !UP2 ;  /* 0x0000001125057287 */ /* 0x000fe4000d000000 */
[----:B------:R-:W-:Y:S02]  /*2670*/  UIMAD UR12, UR45, UR7, URZ ;  /* 0x000000072d0c72a4 */ /* 0x000fe4000f8e02ff */
[----:B------:R-:W-:Y:S02]  /*2680*/  UISETP.GE.AND UP0, UPT, UR4, UR10, UPT ;  /* 0x0000000a0400728c */ /* 0x000fe4000bf06270 */
[----:B------:R-:W-:Y:S02]  /*2690*/  UIMAD.WIDE.U32 UR10, UR4, UR8, URZ ;  /* 0x00000008040a72a5 */ /* 0x000fe4000f8e00ff */
[----:B------:R-:W-:-:S02]  /*26a0*/  UISETP.GE.OR UP0, UPT, UR5, UR12, UP0 ;  /* 0x0000000c0500728c */ /* 0x000fc40008706670 */
[----:B------:R-:W-:Y:S02]  /*26b0*/  UIMAD.WIDE.U32 UR14, UR5, UR8, URZ ;  /* 0x00000008050e72a5 */ /* 0x000fe4000f8e00ff */
[----:B------:R-:W-:Y:S01]  /*26c0*/  UIADD3 UR12, UPT, UPT, -UR5, URZ, URZ ;  /* 0x000000ff050c7290 */ /* 0x000fe2000fffe1ff */
[----:B------:R-:W-:Y:S01]  /*26d0*/  UMOV UR10, UR11 ;  /* 0x0000000b000a7c82 */ /* 0x000fe20008000000 */
[----:B------:R-:W-:Y:S02]  /*26e0*/  UIADD3 UR11, UPT, UPT, -UR4, URZ, URZ ;  /* 0x000000ff040b7290 */ /* 0x000fe4000fffe1ff */
[----:B------:R-:W-:-:S03]  /*26f0*/  USHF.R.U32.HI UR10, URZ, UR9, UR10 ;  /* 0x00000009ff0a7299 */ /* 0x000fc6000801160a */
[----:B------:R-:W-:Y:S01]  /*2700*/  @!UP0 UMOV UR8, UR15 ;  /* 0x0000000f00088c82 */ /* 0x000fe20008000000 */
[----:B------:R-:W-:Y:S02]  /*2710*/  UIMAD UR11, UR18, UR11, UR31 ;  /* 0x0000000b120b72a4 */ /* 0x000fe4000f8e021f */
[----:B------:R-:W-:Y:S02]  /*2720*/  USEL UR10, UR4, UR10, !UP3 ;  /* 0x0000000a040a7287 */ /* 0x000fe4000d800000 */
[----:B------:R-:W-:Y:S02]  /*2730*/  @!UP0 USHF.R.U32.HI UR8, URZ, UR9, UR8 ;  /* 0x00000009ff088299 */ /* 0x000fe40008011608 */
[----:B------:R-:W-:Y:S02]  /*2740*/  UIADD3 UR9, UPT, UPT, -UR10, URZ, URZ ;  /* 0x000000ff0a097290 */ /* 0x000fe4000fffe1ff */
[----:B------:R-:W-:Y:S02]  /*2750*/  @!UP0 USEL UR8, UR5, UR8, !UP3 ;  /* 0x0000000805088287 */ /* 0x000fe4000d800000 */
[----:B------:R-:W-:-:S02]  /*2760*/  UIMAD UR9, UR45, UR9, UR4 ;  /* 0x000000092d0972a4 */ /* 0x000fc4000f8e0204 */
[----:B------:R-:W-:Y:S02]  /*2770*/  @!UP0 UIADD3 UR10, UPT, UPT, UR10, -UR8, URZ ;  /* 0x800000080a0a8290 */ /* 0x000fe4000fffe0ff */
[----:B------:R-:W-:Y:S02]  /*2780*/  @!UP0 UIMAD UR8, UR9, UR7, UR8 ;  /* 0x00000007090882a4 */ /* 0x000fe4000f8e0208 */
[----:B------:R-:W-:Y:S02]  /*2790*/  @!UP0 UIMAD UR4, UR45, UR10, UR5 ;  /* 0x0000000a2d0482a4 */ /* 0x000fe4000f8e0205 */
[----:B------:R-:W-:Y:S02]  /*27a0*/  UIMAD UR7, UR20, UR12, UR37 ;  /* 0x0000000c140772a4 */ /* 0x000fe4000f8e0225 */
[----:B------:R-:W-:Y:S01]  /*27b0*/  UIMAD UR31, UR4, UR18, UR11 ;  /* 0x00000012041f72a4 */ /* 0x000fe2000f8e020b */
[----:B------:R-:W-:Y:S02]  /*27c0*/  @!UP0 UMOV UR5, UR8 ;  /* 0x0000000800058c82 */ /* 0x000fe40008000000 */
[----:B------:R-:W-:-:S12]  /*27d0*/  UIMAD UR37, UR5, UR20, UR7 ;  /* 0x00000014052572a4 */ /* 0x000fd8000f8e0207 */
.L_x_40:
[----:B------:R-:W2:Y:S02]  /*27e0*/  LDCU UR4, c[0x0][0xb30] ;  /* 0x00016600ff0477ac */ /* 0x000ea40008000800 */
[----:B--2---:R-:W-:-:S09]  /*27f0*/  UISETP.NE.AND UP0, UPT, UR4, 0x1, UPT ;  /* 0x000000010400788c */ /* 0x004fd2000bf05270 */
[----:B------:R-:W-:Y:S05]  /*2800*/  BRA.U UP0, `(.L_x_41) ;  /* 0x0000000100447547 */ /* 0x000fea000b800000 */
[----:B------:R-:W2:Y:S01]  /*2810*/  LDCU.128 UR16, c[0x0][0xb10] ;  /* 0x00016200ff1077ac */ /* 0x000ea20008000c00 */
[----:B------:R-:W3:Y:S01]  /*2820*/  LDCU UR10, c[0x0][0xb0c] ;  /* 0x00016180ff0a77ac */ /* 0x000ee20008000800 */
[----:B------:R-:W4:Y:S01]  /*2830*/  LDCU UR7, c[0x0][0xb20] ;  /* 0x00016400ff0777ac */ /* 0x000f220008000800 */
[----:B--2---:R-:W-:Y:S02]  /*2840*/  UIMAD.WIDE.U32 UR8, UR37, UR16, URZ ;  /* 0x00000010250872a5 */ /* 0x004fe4000f8e00ff */
[----:B------:R-:W-:Y:S02]  /*2850*/  UIMAD.WIDE.U32 UR4, UR31, UR19, URZ ;  /* 0x000000131f0472a5 */ /* 0x000fe4000f8e00ff */
[----:B---3--:R-:W-:Y:S02]  /*2860*/  UISETP.NE.AND UP2, UPT, UR10, 0x1, UPT ;  /* 0x000000010a00788c */ /* 0x008fe4000bf45270 */
[----:B------:R-:W-:Y:S01]  /*2870*/  UISETP.NE.AND UP0, UPT, UR18, 0x1, UPT ;  /* 0x000000011200788c */ /* 0x000fe2000bf05270 */
[----:B------:R-:W-:-:S02]  /*2880*/  UMOV UR8, UR9 ;  /* 0x0000000900087c82 */ /* 0x000fc40008000000 */
[----:B------:R-:W-:Y:S01]  /*2890*/  UMOV UR4, UR5 ;  /* 0x0000000500047c82 */ /* 0x000fe20008000000 */
[----:B------:R-:W-:Y:S02]  /*28a0*/  USHF.R.U32.HI UR17, URZ, UR17, UR8 ;  /* 0x00000011ff117299 */ /* 0x000fe40008011608 */
[----:B----4-:R-:W-:Y:S02]  /*28b0*/  USHF.R.U32.HI UR4, URZ, UR7, UR4 ;  /* 0x00000007ff047299 */ /* 0x010fe40008011604 */
[----:B------:R-:W-:Y:S02]  /*28c0*/  USEL UR5, UR37, UR17, !UP2 ;  /* 0x0000001125057287 */ /* 0x000fe4000d000000 */
[----:B------:R-:W-:-:S04]  /*28d0*/  USEL UR4, UR31, UR4, !UP0 ;  /* 0x000000041f047287 */ /* 0x000fc8000c000000 */
[----:B------:R-:W-:Y:S02]  /*28e0*/  UIADD3 UR7, UPT, UPT, UR5, -UR4, URZ ;  /* 0x8000000405077290 */ /* 0x000fe4000fffe0ff */
[----:B------:R-:W-:Y:S02]  /*28f0*/  UIADD3 UR4, UPT, UPT, -UR5, UR4, URZ ;  /* 0x0000000405047290 */ /* 0x000fe4000fffe1ff */
[----:B------:R-:W-:Y:S02]  /*2900*/  UIMAD UR31, UR7, UR18, UR31 ;  /* 0x00000012071f72a4 */ /* 0x000fe4000f8e021f */
[----:B------:R-:W-:-:S12]  /*2910*/  UIMAD UR37, UR4, UR10, UR37 ;  /* 0x0000000a042572a4 */ /* 0x000fd8000f8e0225 */
.L_x_41:
[----:B------:R-:W-:Y:S01]  /*2920*/  VIADD R11, R11, 0x1 ;  /* 0x000000010b0b7836 */ /* 0x000fe20000000000 */
[----:B------:R-:W-:Y:S02]  /*2930*/  R2UR UR5, R83 ;  /* 0x00000000530572ca */ /* 0x000fe400000e0000 */
[----:B------:R-:W-:Y:S02]  /*2940*/  R2UR UR4, R82 ;  /* 0x00000000520472ca */ /* 0x000fe400000e0000 */
[C---:B------:R-:W-:Y:S02]  /*2950*/  ISETP.NE.AND P0, PT, R11.reuse, 0x2, PT ;  /* 0x000000020b00780c */ /* 0x040fe40003f05270 */
[----:B------:R-:W-:Y:S02]  /*2960*/  PLOP3.LUT P1, PT, PT, PT, PT, 0x80, 0x8 ;  /* 0x000000000008781c */ /* 0x000fe40003f2f070 */
[----:B------:R-:W-:Y:S02]  /*2970*/  SEL R3, RZ, 0x1, P0 ;  /* 0x00000001ff037807 */ /* 0x000fe40000000000 */
[----:B------:R-:W-:-:S02]  /*2980*/  SEL R11, R11, RZ, P0 ;  /* 0x000000ff0b0b7207 */ /* 0x000fc40000000000 */
[----:B------:R-:W-:Y:S01]  /*2990*/  LOP3.LUT R10, R10, R3, RZ, 0x3c, !PT ;  /* 0x000000030a0a7212 */ /* 0x000fe200078e3cff */
[----:B------:R-:W-:Y:S02]  /*29a0*/  UIADD3 UR20, UPT, UPT, UR37, UR5, URZ ;  /* 0x0000000525147290 */ /* 0x000fe4000fffe0ff */
[----:B------:R-:W-:Y:S01]  /*29b0*/  UIADD3 UR32, UPT, UPT, UR31, UR4, URZ ;  /* 0x000000041f207290 */ /* 0x000fe2000fffe0ff */
[----:B------:R-:W-:Y:S11]  /*29c0*/  BRA.U UP1, `(.L_x_42) ;  /* 0xfffffff101387547 */ /* 0x000ff6000b83ffff */
[----:B------:R-:W-:Y:S01]  /*29d0*/  UIADD3 UR13, UPT, UPT, UR13, 0x28, URZ ;  /* 0x000000280d0d7890 */ /* 0x000fe2000fffe0ff */
[----:B------:R-:W-:-:S03]  /*29e0*/  SHF.L.U32 R3, R12, 0x1f, RZ ;  /* 0x0000001f0c037819 */ /* 0x000fc600000006ff */
[----:B------:R-:W-:-:S09]  /*29f0*/  ULEA UR4, UR6, UR13, 0x3 ;  /* 0x0000000d06047291 */ /* 0x000fd2000f8e18ff */
[----:B------:R-:W2:Y:S02]  /*2a00*/  SYNCS.PHASECHK.TRANS64.TRYWAIT P0, [UR4], R3 ;  /* 0x00000003ff0075a7 */ /* 0x000ea40008001104 */
[----:B--2---:R-:W-:Y:S05]  /*2a10*/  @!P0 BRA `(.L_x_43) ;  /* 0x0000007400548947 */ /* 0x004fea0003800000 */
.L_x_155:
[----:B------:R-:W-:-:S04]  /*2a20*/  UIADD3 UR4, UPT, UPT, UR6, 0x1, URZ ;  /* 0x0000000106047890 */ /* 0x000fc8000fffe0ff */
[----:B------:R-:W-:-:S04]  /*2a30*/  UISETP.NE.AND UP0, UPT, UR4, 0x5, UPT ;  /* 0x000000050400788c */ /* 0x000fc8000bf05270 */
[----:B------:R-:W-:Y:S02]  /*2a40*/  USEL UR6, URZ, 0x1, UP0 ;  /* 0x00000001ff067887 */ /* 0x000fe40008000000 */
[----:B------:R-:W-:-:S04]  /*2a50*/  USEL UR4, UR4, URZ, UP0 ;  /* 0x000000ff04047287 */ /* 0x000fc80008000000 */
[----:B------:R-:W-:Y:S01]  /*2a60*/  ULEA UR5, UR4, UR13, 0x3 ;  /* 0x0000000d04057291 */ /* 0x000fe2000f8e18ff */
[----:B------:R-:W-:-:S04]  /*2a70*/  LOP3.LUT R2, R12, UR6, RZ, 0x3c, !PT ;  /* 0x000000060c027c12 */ /* 0x000fc8000f8e3cff */
[----:B-1----:R-:W-:-:S04]  /*2a80*/  SHF.L.U32 R3, R2, 0x1f, RZ ;  /* 0x0000001f02037819 */ /* 0x002fc800000006ff */
[----:B------:R-:W1:Y:S02]  /*2a90*/  SYNCS.PHASECHK.TRANS64.TRYWAIT P0, [UR5], R3 ;  /* 0x00000003ff0075a7 */ /* 0x000e640008001105 */
[----:B-1----:R-:W-:Y:S05]  /*2aa0*/  @!P0 BRA `(.L_x_44) ;  /* 0x0000007400488947 */ /* 0x002fea0003800000 */
.L_x_157:
        /* <DEDUP_REMOVED lines=9> */
.L_x_159:
        /* <DEDUP_REMOVED lines=9> */
.L_x_161:
[----:B------:R-:W-:-:S04]  /*2bd0*/  UIADD3 UR4, UPT, UPT, UR4, 0x1, URZ ;  /* 0x0000000104047890 */ /* 0x000fc8000fffe0ff */
[----:B------:R-:W-:-:S04]  /*2be0*/  UISETP.NE.AND UP0, UPT, UR4, 0x5, UPT ;  /* 0x000000050400788c */ /* 0x000fc8000bf05270 */
[----:B------:R-:W-:Y:S02]  /*2bf0*/  USEL UR5, URZ, 0x1, UP0 ;  /* 0x00000001ff057887 */ /* 0x000fe40008000000 */
[----:B------:R-:W-:-:S04]  /*2c00*/  USEL UR4, UR4, URZ, UP0 ;  /* 0x000000ff04047287 */ /* 0x000fc80008000000 */
[----:B------:R-:W-:Y:S01]  /*2c10*/  ULEA UR4, UR4, UR13, 0x3 ;  /* 0x0000000d04047291 */ /* 0x000fe2000f8e18ff */
[----:B-1----:R-:W-:-:S04]  /*2c20*/  LOP3.LUT R3, R2, UR5, RZ, 0x3c, !PT ;  /* 0x0000000502037c12 */ /* 0x002fc8000f8e3cff */
[----:B------:R-:W-:Y:S01]  /*2c30*/  SHF.L.U32 R3, R3, 0x1f, RZ ;  /* 0x0000001f03037819 */ /* 0x000fe200000006ff */
[----:B------:R-:W-:-:S07]  /*2c40*/  IMAD.U32 R0, RZ, RZ, UR4 ;  /* 0x00000004ff007e24 */ /* 0x000fce000f8e00ff */
.L_x_47:
[----:B-1----:R1:W2:Y:S02]  /*2c50*/  SYNCS.PHASECHK.TRANS64.TRYWAIT P0, [R0+URZ], R3 ;  /* 0x00000003000075a7 */ /* 0x0022a400080011ff */
[----:B--2---:R-:W-:Y:S05]  /*2c60*/  @!P0 NANOSLEEP.SYNCS 0x989680 ;  /* 0x009896800000895d */ /* 0x004fea0003900000 */
[----:B------:R-:W2:Y:S02]  /*2c70*/  @!P0 SYNCS.PHASECHK.TRANS64 P0, [R0+URZ], R3 ;  /* 0x00000003000085a7 */ /* 0x000ea400080010ff */
[----:B--2---:R-:W-:Y:S05]  /*2c80*/  @P0 EXIT ;  /* 0x000000000000094d */ /* 0x004fea0003800000 */
[----:B------:R-:W-:Y:S05]  /*2c90*/  BRA `(.L_x_47) ;  /* 0xfffffffc00ec7947 */ /* 0x000fea000383ffff */
.L_x_22:
[----:B------:R-:W1:Y:S02]  /*2ca0*/  S2UR UR4, SR_CgaCtaId ;  /* 0x00000000000479c3 */ /* 0x000e640000008800 */
[----:B-1----:R-:W-:-:S04]  /*2cb0*/  UISETP.NE.AND UP0, UPT, UR4, URZ, UPT ;  /* 0x000000ff0400728c */ /* 0x002fc8000bf05270 */
[----:B------:R-:W-:-:S09]  /*2cc0*/  UISETP.NE.OR UP0, UPT, UR13, 0x1, UP0 ;  /* 0x000000010d00788c */ /* 0x000fd20008705670 */
[----:B------:R-:W-:Y:S05]  /*2cd0*/  BRA.U UP0, `(.L_x_48) ;  /* 0x00000005004c7547 */ /* 0x000fea000b800000 */
[----:B------:R-:W1:Y:S01]  /*2ce0*/  S2UR UR5, SR_CgaCtaId ;  /* 0x00000000000579c3 */ /* 0x000e620000008800 */
[----:B------:R-:W-:Y:S01]  /*2cf0*/  UMOV UR4, 0x400 ;  /* 0x0000040000047882 */ /* 0x000fe20000000000 */
[----:B------:R-:W-:Y:S01]  /*2d00*/  ISETP.GE.U32.AND P2, PT, R3, 0x4, PT ;  /* 0x000000040300780c */ /* 0x000fe20003f46070 */
[----:B------:R-:W-:Y:S01]  /*2d10*/  IMAD.MOV.U32 R12, RZ, RZ, 0x1 ;  /* 0x00000001ff0c7424 */ /* 0x000fe200078e00ff */
[----:B------:R-:W-:Y:S02]  /*2d20*/  CS2R R10, SRZ ;  /* 0x00000000000a7805 */ /* 0x000fe4000001ff00 */
[----:B------:R-:W-:Y:S01]  /*2d30*/  CS2R R8, SRZ ;  /* 0x0000000000087805 */ /* 0x000fe2000001ff00 */
[----:B-1----:R-:W-:-:S03]  /*2d40*/  ULEA UR6, UR5, UR4, 0x18 ;  /* 0x0000000405067291 */ /* 0x002fc6000f8ec0ff */
[----:B------:R-:W-:-:S09]  /*2d50*/  UMOV UR5, URZ ;  /* 0x000000ff00057c82 */ /* 0x000fd20008000000 */
.L_x_52:
[----:B------:R-:W-:Y:S02]  /*2d60*/  LEA R0, R8, UR6, 0x3 ;  /* 0x0000000608007c11 */ /* 0x000fe4000f8e18ff */
[----:B------:R-:W-:-:S03]  /*2d70*/  SHF.L.U32 R5, R9, 0x1f, RZ ;  /* 0x0000001f09057819 */ /* 0x000fc600000006ff */
[----:B------:R-:W-:Y:S01]  /*2d80*/  VIADD R4, R0, 0x110 ;  /* 0x0000011000047836 */ /* 0x000fe20000000000 */
[----:B------:R-:W1:Y:S02]  /*2d90*/  SYNCS.PHASECHK.TRANS64.TRYWAIT P0, [R0+URZ+0x100], R5 ;  /* 0x00010005000075a7 */ /* 0x000e6400080011ff */
[----:B-1----:R-:W-:Y:S05]  /*2da0*/  @!P0 BRA `(.L_x_49) ;  /* 0x0000007000d08947 */ /* 0x002fea0003800000 */
.L_x_162:
[----:B------:R-:W-:Y:S01]  /*2db0*/  ULEA UR4, UR5, UR6, 0x3 ;  /* 0x0000000605047291 */ /* 0x000fe2000f8e18ff */
[----:B------:R-:W-:Y:S01]  /*2dc0*/  PRMT R4, RZ, 0x654, R4 ;  /* 0x00000654ff047816 */ /* 0x000fe20000000004 */
[----:B-1----:R-:W-:Y:S01]  /*2dd0*/  @!P2 IMAD.MOV.U32 R5, RZ, RZ, 0x10 ;  /* 0x00000010ff05a424 */ /* 0x002fe200078e00ff */
[----:B------:R-:W-:Y:S01]  /*2de0*/  SHF.L.U32 R7, R12, 0x1f, RZ ;  /* 0x0000001f0c077819 */ /* 0x000fe200000006ff */
[----:B------:R-:W-:Y:S01]  /*2df0*/  UIADD3 UR7, UPT, UPT, UR4, 0xa0, URZ ;  /* 0x000000a004077890 */ /* 0x000fe2000fffe0ff */
[----:B------:R1:W-:Y:S05]  /*2e00*/  SYNCS.ARRIVE.TRANS64.RED.A1T0 RZ, [R4+URZ], RZ ;  /* 0x000000ff04ff79a7 */ /* 0x0003ea00081004ff */
[----:B------:R-:W-:Y:S01]  /*2e10*/  IMAD.U32 R0, RZ, RZ, UR7 ;  /* 0x00000007ff007e24 */ /* 0x000fe2000f8e00ff */
[----:B------:R-:W2:Y:S04]  /*2e20*/  SYNCS.PHASECHK.TRANS64.TRYWAIT P0, [UR4+0xb0], R7 ;  /* 0x0000b007ff0075a7 */ /* 0x000ea80008001104 */
[----:B------:R-:W-:Y:S01]  /*2e30*/  PRMT R13, R3, 0x654, R0 ;  /* 0x00000654030d7816 */ /* 0x000fe20000000000 */
[----:B-12---:R-:W-:Y:S06]  /*2e40*/  @!P0 BRA `(.L_x_50) ;  /* 0x0000007000bc8947 */ /* 0x006fec0003800000 */
.L_x_164:
[----:B------:R-:W-:Y:S01]  /*2e50*/  ULEA UR8, UR5, UR6, 0x4 ;  /* 0x0000000605087291 */ /* 0x000fe2000f8e20ff */
[----:B------:R-:W-:Y:S01]  /*2e60*/  SEL R2, R13, R2, !P2 ;  /* 0x000000020d027207 */ /* 0x000fe20005000000 */
[----:B------:R-:W-:Y:S01]  /*2e70*/  UIADD3 UR9, UPT, UPT, UR4, 0xa0, URZ ;  /* 0x000000a004097890 */ /* 0x000fe2000fffe0ff */
[----:B-1----:R-:W-:Y:S01]  /*2e80*/  LEA R0, R11, UR6, 0x3 ;  /* 0x000000060b007c11 */ /* 0x002fe2000f8e18ff */
[----:B------:R-:W-:Y:S01]  /*2e90*/  UIADD3 UR8, UPT, UPT, UR8, 0x130, URZ ;  /* 0x0000013008087890 */ /* 0x000fe2000fffe0ff */
[----:B------:R1:W-:Y:S01]  /*2ea0*/  @!P2 SYNCS.ARRIVE.TRANS64.RED RZ, [R2+URZ], R5 ;  /* 0x0000000502ffa9a7 */ /* 0x0003e200080004ff */
[----:B------:R-:W-:Y:S01]  /*2eb0*/  UIADD3 UR4, UPT, UPT, UR5, 0x1, URZ ;  /* 0x0000000105047890 */ /* 0x000fe2000fffe0ff */
[----:B------:R-:W-:-:S03]  /*2ec0*/  VIADD R8, R8, 0x1 ;  /* 0x0000000108087836 */ /* 0x000fc60000000000 */
[----:B------:R-:W-:Y:S02]  /*2ed0*/  UISETP.NE.AND UP0, UPT, UR4, 0x2, UPT ;  /* 0x000000020400788c */ /* 0x000fe4000bf05270 */
[----:B------:R-:W-:Y:S01]  /*2ee0*/  ISETP.NE.AND P0, PT, R8, 0x2, PT ;  /* 0x000000020800780c */ /* 0x000fe20003f05270 */
[----:B------:R-:W-:Y:S06]  /*2ef0*/  UGETNEXTWORKID.BROADCAST [UR8], [UR9] ;  /* 0x00000000080073ca */ /* 0x000fec0008000100 */
[----:B------:R-:W-:Y:S02]  /*2f00*/  USEL UR7, URZ, 0x1, UP0 ;  /* 0x00000001ff077887 */ /* 0x000fe40008000000 */
[----:B------:R-:W-:-:S04]  /*2f10*/  USEL UR5, UR4, URZ, UP0 ;  /* 0x000000ff04057287 */ /* 0x000fc80008000000 */
[----:B------:R-:W-:Y:S02]  /*2f20*/  LOP3.LUT R12, R12, UR7, RZ, 0x3c, !PT ;  /* 0x000000070c0c7c12 */ /* 0x000fe4000f8e3cff */
[----:B-1----:R-:W-:-:S04]  /*2f30*/  SHF.L.U32 R5, R10, 0x1f, RZ ;  /* 0x0000001f0a057819 */ /* 0x002fc800000006ff */
[----:B------:R-:W1:Y:S02]  /*2f40*/  SYNCS.PHASECHK.TRANS64.TRYWAIT P1, [R0+URZ+0xa0], R5 ;  /* 0x0000a005000075a7 */ /* 0x000e6400080211ff */
[----:B-1----:R-:W-:Y:S05]  /*2f50*/  @!P1 BRA `(.L_x_51) ;  /* 0x0000007000909947 */ /* 0x002fea0003800000 */
.L_x_165:
[C---:B------:R-:W-:Y:S01]  /*2f60*/  LEA R4, R11.reuse, UR6, 0x4 ;  /* 0x000000060b047c11 */ /* 0x040fe2000f8e20ff */
[----:B-1----:R-:W-:Y:S01]  /*2f70*/  VIADD R0, R0, 0xb0 ;  /* 0x000000b000007836 */ /* 0x002fe20000000000 */
[----:B------:R-:W-:Y:S01]  /*2f80*/  SEL R8, R8, RZ, P0 ;  /* 0x000000ff08087207 */ /* 0x000fe20000000000 */
[----:B------:R-:W-:-:S03]  /*2f90*/  VIADD R11, R11, 0x1 ;  /* 0x000000010b0b7836 */ /* 0x000fc60000000000 */
[----:B------:R-:W1:Y:S01]  /*2fa0*/  LDS.128 R4, [R4+0x130] ;  /* 0x0001300004047984 */ /* 0x000e620000000c00 */
[----:B------:R-:W-:Y:S02]  /*2fb0*/  PRMT R0, RZ, 0x654, R0 ;  /* 0x00000654ff007816 */ /* 0x000fe40000000000 */
[C---:B------:R-:W-:Y:S01]  /*2fc0*/  ISETP.NE.AND P1, PT, R11.reuse, 0x2, PT ;  /* 0x000000020b00780c */ /* 0x040fe20003f25270 */
[----:B------:R-:W-:Y:S01]  /*2fd0*/  @!PT LDS RZ, [RZ] ;  /* 0x00000000fffff984 */ /* 0x000fe20000000800 */
[----:B------:R-:W-:Y:S01]  /*2fe0*/  @!PT LDS RZ, [RZ] ;  /* 0x00000000fffff984 */ /* 0x000fe20000000800 */
[----:B------:R-:W-:Y:S01]  /*2ff0*/  @!PT LDS RZ, [RZ] ;  /* 0x00000000fffff984 */ /* 0x000fe20000000800 */
[----:B------:R-:W-:Y:S01]  /*3000*/  @!PT LDS RZ, [RZ] ;  /* 0x00000000fffff984 */ /* 0x000fe20000000800 */
[----:B------:R2:W-:Y:S06]  /*3010*/  MEMBAR.ALL.CTA ;  /* 0x0000000000007992 */ /* 0x0005ec0000008000 */
[----:B--2---:R-:W2:Y:S01]  /*3020*/  FENCE.VIEW.ASYNC.S ;  /* 0x00000000000073c6 */ /* 0x004ea20000000000 */
[----:B------:R-:W-:Y:S01]  /*3030*/  SEL R11, R11, RZ, P1 ;  /* 0x000000ff0b0b7207 */ /* 0x000fe20000800000 */
[----:B--2---:R2:W-:Y:S01]  /*3040*/  SYNCS.ARRIVE.TRANS64.RED.A1T0 RZ, [R0+URZ], RZ ;  /* 0x000000ff00ff79a7 */ /* 0x0045e200081004ff */
[----:B-1----:R-:W-:-:S02]  /*3050*/  LOP3.LUT P3, RZ, R6, 0x1, RZ, 0xc0, !PT ;  /* 0x0000000106ff7812 */ /* 0x002fc4000786c0ff */
[----:B------:R-:W-:-:S04]  /*3060*/  SEL R5, RZ, 0x1, P1 ;  /* 0x00000001ff057807 */ /* 0x000fc80000800000 */
[----:B------:R-:W-:Y:S02]  /*3070*/  LOP3.LUT R10, R10, R5, RZ, 0x3c, !PT ;  /* 0x000000050a0a7212 */ /* 0x000fe400078e3cff */
[----:B--2---:R-:W-:-:S04]  /*3080*/  SEL R0, RZ, 0x1, P0 ;  /* 0x00000001ff007807 */ /* 0x004fc80000000000 */
[----:B------:R-:W-:Y:S01]  /*3090*/  LOP3.LUT R9, R9, R0, RZ, 0x3c, !PT ;  /* 0x0000000009097212 */ /* 0x000fe200078e3cff */
[----:B------:R-:W-:Y:S06]  /*30a0*/  @P3 BRA `(.L_x_52) ;  /* 0xfffffffc002c3947 */ /* 0x000fec000383ffff */
[----:B------:R-:W-:Y:S01]  /*30b0*/  ULEA UR4, UR5, UR6, 0x3 ;  /* 0x0000000605047291 */ /* 0x000fe2000f8e18ff */
[----:B------:R-:W-:-:S08]  /*30c0*/  SHF.L.U32 R3, R12, 0x1f, RZ ;  /* 0x0000001f0c037819 */ /* 0x000fd000000006ff */
[----:B------:R-:W1:Y:S02]  /*30d0*/  SYNCS.PHASECHK.TRANS64 P0, [UR4+0xb0], R3 ;  /* 0x0000b003ff0075a7 */ /* 0x000e640008001004 */
[----:B-1----:R-:W-:Y:S05]  /*30e0*/  @P0 BRA `(.L_x_53) ;  /* 0x0000000000080947 */ /* 0x002fea0003800000 */
[----:B------:R-:W1:Y:S02]  /*30f0*/  SYNCS.PHASECHK.TRANS64.TRYWAIT P0, [UR4+0xb0], R3 ;  /* 0x0000b003ff0075a7 */ /* 0x000e640008001104 */
[----:B-1----:R-:W-:Y:S05]  /*3100*/  @!P0 BRA `(.L_x_54) ;  /* 0x0000007000388947 */ /* 0x002fea0003800000 */
.L_x_53:
[----:B------:R-:W-:-:S04]  /*3110*/  UIADD3 UR7, UPT, UPT, UR5, 0x1, URZ ;  /* 0x0000000105077890 */ /* 0x000fc8000fffe0ff */
[----:B------:R-:W-:-:S04]  /*3120*/  UISETP.NE.AND UP0, UPT, UR7, 0x2, UPT ;  /* 0x000000020700788c */ /* 0x000fc8000bf05270 */
[----:B------:R-:W-:Y:S02]  /*3130*/  USEL UR8, URZ, 0x1, UP0 ;  /* 0x00000001ff087887 */ /* 0x000fe40008000000 */
[----:B------:R-:W-:-:S04]  /*3140*/  USEL UR7, UR7, URZ, UP0 ;  /* 0x000000ff07077287 */ /* 0x000fc80008000000 */
[----:B------:R-:W-:Y:S01]  /*3150*/  ULEA UR7, UR7, UR6, 0x3 ;  /* 0x0000000607077291 */ /* 0x000fe2000f8e18ff */
[----:B-1----:R-:W-:-:S04]  /*3160*/  LOP3.LUT R3, R12, UR8, RZ, 0x3c, !PT ;  /* 0x000000080c037c12 */ /* 0x002fc8000f8e3cff */
[----:B------:R-:W-:-:S04]  /*3170*/  SHF.L.U32 R0, R3, 0x1f, RZ ;  /* 0x0000001f03007819 */ /* 0x000fc800000006ff */
[----:B------:R-:W1:Y:S02]  /*3180*/  SYNCS.PHASECHK.TRANS64 P0, [UR7+0xb0], R0 ;  /* 0x0000b000ff0075a7 */ /* 0x000e640008001007 */
[----:B-1----:R-:W-:Y:S05]  /*3190*/  @P0 EXIT ;  /* 0x000000000000094d */ /* 0x002fea0003800000 */
[----:B------:R-:W-:Y:S02]  /*31a0*/  SHF.L.U32 R3, R3, 0x1f, RZ ;  /* 0x0000001f03037819 */ /* 0x000fe400000006ff */
[----:B------:R-:W-:-:S07]  /*31b0*/  MOV R0, UR7 ;  /* 0x0000000700007c02 */ /* 0x000fce0008000f00 */
.L_x_55:
[----:B-1----:R1:W2:Y:S02]  /*31c0*/  SYNCS.PHASECHK.TRANS64.TRYWAIT P0, [R0+URZ+0xb0], R3 ;  /* 0x0000b003000075a7 */ /* 0x0022a400080011ff */
[----:B--2---:R-:W-:Y:S05]  /*31d0*/  @!P0 NANOSLEEP.SYNCS 0x989680 ;  /* 0x009896800000895d */ /* 0x004fea0003900000 */
[----:B------:R-:W2:Y:S02]  /*31e0*/  @!P0 SYNCS.PHASECHK.TRANS64 P0, [R0+URZ+0xb0], R3 ;  /* 0x0000b003000085a7 */ /* 0x000ea400080010ff */
[----:B--2---:R-:W-:Y:S05]  /*31f0*/  @P0 EXIT ;  /* 0x000000000000094d */ /* 0x004fea0003800000 */
[----:B------:R-:W-:Y:S05]  /*3200*/  BRA `(.L_x_55) ;  /* 0xfffffffc00ec7947 */ /* 0x000fea000383ffff */
.L_x_48:
[----:B------:R-:W-:Y:S05]  /*3210*/  BRA.U UP4, `(.L_x_56) ;  /* 0x0000001104a47547 */ /* 0x000fea000b800000 */
[----:B------:R-:W1:Y:S01]  /*3220*/  S2UR UR7, SR_CgaCtaId ;  /* 0x00000000000779c3 */ /* 0x000e620000008800 */
[----:B------:R-:W-:Y:S01]  /*3230*/  UMOV UR4, 0x40 ;  /* 0x0000004000047882 */ /* 0x000fe20000000000 */
[----:B------:R-:W-:Y:S01]  /*3240*/  NOP ;  /* 0x0000000000007918 */ /* 0x000fe20000000000 */
[----:B------:R-:W-:Y:S01]  /*3250*/  UMOV UR6, 0x400 ;  /* 0x0000040000067882 */ /* 0x000fe20000000000 */
[----:B-1----:R-:W-:Y:S02]  /*3260*/  ULEA UR5, UR7, UR4, 0x18 ;  /* 0x0000000407057291 */ /* 0x002fe4000f8ec0ff */
[----:B------:R-:W-:-:S07]  /*3270*/  ULEA UR6, UR7, UR6, 0x18 ;  /* 0x0000000607067291 */ /* 0x000fce000f8ec0ff */
[----:B------:R-:W1:Y:S02]  /*3280*/  LDS.U8 R3, [UR5+0x1c] ;  /* 0x00001c05ff037984 */ /* 0x000e640008000000 */
[----:B-1----:R-:W-:-:S13]  /*3290*/  ISETP.NE.AND P0, PT, R3, RZ, PT ;  /* 0x000000ff0300720c */ /* 0x002fda0003f05270 */
[----:B------:R-:W-:Y:S05]  /*32a0*/  @P0 BRA `(.L_x_57) ;  /* 0x0000000400080947 */ /* 0x000fea0003800000 */
[----:B------:R-:W-:Y:S02]  /*32b0*/  UISETP.NE.U32.AND UP1, UPT, UR33, 0x1, UPT ;  /* 0x000000012100788c */ /* 0x000fe4000bf25070 */
[----:B------:R-:W-:-:S07]  /*32c0*/  UIADD3 UR7, UPT, UPT, UR5, 0x8, URZ ;  /* 0x0000000805077890 */ /* 0x000fce000fffe0ff */
[----:B------:R-:W-:Y:S05]  /*32d0*/  BRA.U !UP1, `(.L_x_58) ;  /* 0x00000001099c7547 */ /* 0x000fea000b800000 */
[----:B------:R-:W-:Y:S01]  /*32e0*/  ELECT P0, URZ, PT ;  /* 0x0000000000ff782f */ /* 0x000fe20003800000 */
[----:B------:R-:W-:-:S12]  /*32f0*/  BSSY B0, `(.L_x_58) ;  /* 0x0000025000007945 */ /* 0x000fd80003800000 */
[----:B------:R-:W-:Y:S05]  /*3300*/  @!P0 BRA `(.L_x_59) ;  /* 0x00000000008c8947 */ /* 0x000fea0003800000 */
[----:B------:R-:W-:-:S05]  /*3310*/  UMOV UR4, 0x10 ;  /* 0x0000001000047882 */ /* 0x000fca0000000000 */
[----:B------:R-:W-:Y:S04]  /*3320*/  DEPBAR.LE SB1, 0x36 ;  /* 0x00009d800000791a */ /* 0x000fe80000000000 */
[----:B------:R-:W1:Y:S02]  /*3330*/  UTCATOMSWS.2CTA.FIND_AND_SET.ALIGN UP0, UR4, UR4 ;  /* 0x00000004000475e3 */ /* 0x000e640008200800 */
[----:B-1----:R-:W-:Y:S01]  /*3340*/  MOV R10, UR4 ;  /* 0x00000004000a7c02 */ /* 0x002fe20008000f00 */
[----:B------:R-:W-:Y:S06]  /*3350*/  BRA.U UP0, `(.L_x_60) ;  /* 0x0000000100187547 */ /* 0x000fec000b800000 */
.L_x_61:
[----:B------:R-:W-:Y:S05]  /*3360*/  NANOSLEEP 0x64 ;  /* 0x000000640000795d */ /* 0x000fea0003800000 */
[----:B------:R-:W-:-:S05]  /*3370*/  UMOV UR4, 0x10 ;  /* 0x0000001000047882 */ /* 0x000fca0000000000 */
[----:B------:R-:W-:Y:S04]  /*3380*/  DEPBAR.LE SB1, 0x36 ;  /* 0x00009d800000791a */ /* 0x000fe80000000000 */
[----:B------:R-:W1:Y:S02]  /*3390*/  UTCATOMSWS.2CTA.FIND_AND_SET.ALIGN UP0, UR4, UR4 ;  /* 0x00000004000475e3 */ /* 0x000e640008200800 */
[----:B-1----:R-:W-:Y:S01]  /*33a0*/  MOV R10, UR4 ;  /* 0x00000004000a7c02 */ /* 0x002fe20008000f00 */
[----:B------:R-:W-:Y:S05]  /*33b0*/  BRA.U !UP0, `(.L_x_61) ;  /* 0xfffffffd08e87547 */ /* 0x000fea000b83ffff */
.L_x_60:
[----:B------:R-:W1:Y:S01]  /*33c0*/  LDS R6, [UR5+0x10] ;  /* 0x00001005ff067984 */ /* 0x000e620008000800 */
[----:B------:R-:W-:Y:S01]  /*33d0*/  IMAD.U32 R3, RZ, RZ, UR6 ;  /* 0x00000006ff037e24 */ /* 0x000fe2000f8e00ff */
[----:B------:R-:W-:-:S03]  /*33e0*/  MOV R4, UR34 ;  /* 0x0000002200047c02 */ /* 0x000fc60008000f00 */
[----:B------:R-:W-:Y:S01]  /*33f0*/  VIADD R3, R3, 0x150 ;  /* 0x0000015003037836 */ /* 0x000fe20000000000 */
[----:B-1----:R-:W-:-:S04]  /*3400*/  SHF.L.U32 R6, R6, 0x1f, RZ ;  /* 0x0000001f06067819 */ /* 0x002fc800000006ff */
[----:B------:R-:W1:Y:S02]  /*3410*/  SYNCS.PHASECHK.TRANS64.TRYWAIT P0, [UR5+0x8], R6 ;  /* 0x00000806ff0075a7 */ /* 0x000e640008001105 */
[----:B-1----:R-:W-:Y:S05]  /*3420*/  @P0 BRA `(.L_x_62) ;  /* 0x0000000000080947 */ /* 0x002fea0003800000 */
[----:B------:R-:W1:Y:S02]  /*3430*/  SYNCS.PHASECHK.TRANS64.TRYWAIT P0, [UR5+0x8], R6 ;  /* 0x00000806ff0075a7 */ /* 0x000e640008001105 */
[----:B-1----:R-:W-:Y:S05]  /*3440*/  @!P0 BRA `(.L_x_63) ;  /* 0x0000006c00808947 */ /* 0x002fea0003800000 */
.L_x_62:
[----:B------:R-:W-:Y:S01]  /*3450*/  PRMT R4, R4, 0x654, R3 ;  /* 0x0000065404047816 */ /* 0x000fe20000000003 */
[----:B------:R-:W-:Y:S01]  /*3460*/  HFMA2 R3, -RZ, RZ, 0, 5.9604644775390625e-08 ;  /* 0x00000001ff037431 */ /* 0x000fe200000001ff */
[----:B------:R-:W-:Y:S01]  /*3470*/  UPRMT UR4, UR34, 0x654, UR7 ;  /* 0x0000065422047896 */ /* 0x000fe20008000007 */
[----:B------:R-:W-:Y:S02]  /*3480*/  IMAD.MOV.U32 R7, RZ, RZ, 0xffff ;  /* 0x0000ffffff077424 */ /* 0x000fe400078e00ff */
[----:B-1----:R-:W-:Y:S02]  /*3490*/  IMAD.MOV.U32 R6, RZ, RZ, 0x4 ;  /* 0x00000004ff067424 */ /* 0x002fe400078e00ff */
[----:B------:R-:W-:Y:S01]  /*34a0*/  IMAD.SHL.U32 R9, R10, 0x20, RZ ;  /* 0x000000200a097824 */ /* 0x000fe200078e00ff */
[----:B------:R-:W-:Y:S02]  /*34b0*/  MOV R5, UR4 ;  /* 0x0000000400057c02 */ /* 0x000fe40008000f00 */
[-C--:B------:R-:W-:Y:S01]  /*34c0*/  SHF.L.U32 R8, R7, R10.reuse, RZ ;  /* 0x0000000a07087219 */ /* 0x080fe200000006ff */
[----:B------:R1:W-:Y:S01]  /*34d0*/  SYNCS.ARRIVE.TRANS64.RED RZ, [UR4], R6 ;  /* 0x00000006ffff79a7 */ /* 0x0003e20008000404 */
[----:B------:R-:W-:Y:S01]  /*34e0*/  SHF.L.U32 R7, R3, R10, RZ ;  /* 0x0000000a03077219 */ /* 0x000fe200000006ff */
[----:B------:R1:W-:Y:S04]  /*34f0*/  STS [UR6+0x150], R9 ;  /* 0x00015009ff007988 */ /* 0x0003e80008000806 */
[----:B------:R1:W-:Y:S04]  /*3500*/  STAS [R4.64], R10 ;  /* 0x0000000a04007dbd */ /* 0x0003e8000c0008ff */
[----:B------:R1:W-:Y:S04]  /*3510*/  ATOMS.OR RZ, [UR5+0x14], R8 ;  /* 0x00001408ffff798c */ /* 0x0003e8000b000005 */
[----:B------:R1:W-:Y:S04]  /*3520*/  ATOMS.OR RZ, [UR5+0x18], R7 ;  /* 0x00001807ffff798c */ /* 0x0003e8000b000005 */
[----:B------:R1:W-:Y:S02]  /*3530*/  ATOMS.XOR RZ, [UR5+0x10], R3 ;  /* 0x00001003ffff798c */ /* 0x0003e4000b800005 */
.L_x_59:
[----:B------:R-:W-:Y:S05]  /*3540*/  BSYNC B0 ;  /* 0x0000000000007941 */ /* 0x000fea0003800000 */
.L_x_58:
[----:B------:R-:W-:Y:S05]  /*3550*/  BRA.U UP1, `(.L_x_64) ;  /* 0x00000001016c7547 */ /* 0x000fea000b800000 */
[----:B------:R-:W-:-:S03]  /*3560*/  UMOV UR4, 0xffffffff ;  /* 0xffffffff00047882 */ /* 0x000fc60000000000 */
[----:B------:R-:W-:Y:S05]  /*3570*/  BRA.DIV UR4, `(.L_x_65) ;  /* 0x0000006e044c7947 */ /* 0x000fea000b800000 */
[----:B------:R-:W-:-:S13]  /*3580*/  ELECT P0, URZ, PT ;  /* 0x0000000000ff782f */ /* 0x000fda0003800000 */
.L_x_169:
[----:B------:R-:W-:Y:S05]  /*3590*/  @!P0 BRA `(.L_x_64) ;  /* 0x00000000005c8947 */ /* 0x000fea0003800000 */
[----:B-1----:R-:W1:Y:S02]  /*35a0*/  LDS R4, [UR5+0x10] ;  /* 0x00001005ff047984 */ /* 0x002e640008000800 */
[----:B-1----:R-:W-:-:S04]  /*35b0*/  SHF.L.U32 R4, R4, 0x1f, RZ ;  /* 0x0000001f04047819 */ /* 0x002fc800000006ff */
[----:B------:R-:W1:Y:S02]  /*35c0*/  SYNCS.PHASECHK.TRANS64.TRYWAIT P0, [UR5+0x8], R4 ;  /* 0x00000804ff0075a7 */ /* 0x000e640008001105 */
[----:B-1----:R-:W-:Y:S05]  /*35d0*/  @P0 BRA `(.L_x_66) ;  /* 0x0000000000080947 */ /* 0x002fea0003800000 */
[----:B------:R-:W1:Y:S02]  /*35e0*/  SYNCS.PHASECHK.TRANS64.TRYWAIT P0, [UR5+0x8], R4 ;  /* 0x00000804ff0075a7 */ /* 0x000e640008001105 */
[----:B-1----:R-:W-:Y:S05]  /*35f0*/  @!P0 BRA `(.L_x_67) ;  /* 0x0000006c00508947 */ /* 0x002fea0003800000 */
.L_x_66:
[----:B------:R-:W2:Y:S01]  /*3600*/  LDS R6, [UR6+0x150] ;  /* 0x00015006ff067984 */ /* 0x000ea20008000800 */
[----:B-1----:R-:W-:Y:S02]  /*3610*/  HFMA2 R3, -RZ, RZ, 0, 5.9604644775390625e-08 ;  /* 0x00000001ff037431 */ /* 0x002fe400000001ff */
[----:B------:R-:W-:Y:S01]  /*3620*/  IMAD.MOV.U32 R4, RZ, RZ, 0xffff ;  /* 0x0000ffffff047424 */ /* 0x000fe200078e00ff */
[----:B------:R-:W-:Y:S01]  /*3630*/  UPRMT UR4, UR34, 0x654, UR7 ;  /* 0x0000065422047896 */ /* 0x000fe20008000007 */
[----:B--2---:R-:W-:-:S03]  /*3640*/  IMAD.SHL.U32 R5, R6, 0x20, RZ ;  /* 0x0000002006057824 */ /* 0x004fc600078e00ff */
[-C--:B------:R-:W-:Y:S02]  /*3650*/  SHF.L.U32 R4, R4, R6.reuse, RZ ;  /* 0x0000000604047219 */ /* 0x080fe400000006ff */
[----:B------:R-:W-:Y:S01]  /*3660*/  SHF.L.U32 R6, R3, R6, RZ ;  /* 0x0000000603067219 */ /* 0x000fe200000006ff */
[----:B------:R2:W-:Y:S04]  /*3670*/  STS [UR6+0x150], R5 ;  /* 0x00015005ff007988 */ /* 0x0005e80008000806 */
[----:B------:R2:W-:Y:S04]  /*3680*/  ATOMS.OR RZ, [UR5+0x14], R4 ;  /* 0x00001404ffff798c */ /* 0x0005e8000b000005 */
[----:B------:R2:W-:Y:S01]  /*3690*/  ATOMS.OR RZ, [UR5+0x18], R6 ;  /* 0x00001806ffff798c */ /* 0x0005e2000b000005 */
[----:B------:R-:W-:Y:S03]  /*36a0*/  SYNCS.ARRIVE.TRANS64.RED.A1T0 RZ, [UR4], RZ ;  /* 0x000000ffffff79a7 */ /* 0x000fe60008100404 */
[----:B------:R2:W-:Y:S01]  /*36b0*/  ATOMS.XOR RZ, [UR5+0x10], R3 ;  /* 0x00001003ffff798c */ /* 0x0005e2000b800005 */
[----:B------:R-:W-:Y:S05]  /*36c0*/  BRA `(.L_x_64) ;  /* 0x0000000000107947 */ /* 0x000fea0003800000 */
.L_x_57:
[----:B------:R-:W-:Y:S02]  /*36d0*/  MOV R3, 0xffffffff ;  /* 0xffffffff00037802 */ /* 0x000fe40000000f00 */
[----:B------:R-:W-:-:S03]  /*36e0*/  MOV R4, 0x3710 ;  /* 0x0000371000047802 */ /* 0x000fc60000000f00 */
[----:B------:R1:W-:Y:S04]  /*36f0*/  STS [UR6+0x150], R3 ;  /* 0x00015003ff007988 */ /* 0x0003e80008000806 */
[----:B-1---5:R-:W-:Y:S05]  /*3700*/  CALL.REL.NOINC `($__internal_1_$__cuda_sm10x_tcgen05_guardrail_trap_phase_invalid_during_alloc) ;  /* 0x0000007400247944 */ /* 0x022fea0003c00000 */
.L_x_64:
[----:B------:R-:W-:Y:S05]  /*3710*/  WARPSYNC.ALL ;  /* 0x0000000000007948 */ /* 0x000fea0003800000 */
[----:B------:R-:W3:Y:S01]  /*3720*/  S2UR UR4, SR_CgaCtaId ;  /* 0x00000000000479c3 */ /* 0x000ee20000008800 */
[----:B------:R-:W-:Y:S01]  /*3730*/  UMOV UR17, 0x400 ;  /* 0x0000040000117882 */ /* 0x000fe20000000000 */
[----:B------:R-:W-:-:S06]  /*3740*/  NOP ;  /* 0x0000000000007918 */ /* 0x000fcc0000000000 */
[----:B------:R-:W-:Y:S06]  /*3750*/  BAR.ARV 0x6, 0xa0 ;  /* 0x0182800000007b1d */ /* 0x000fec0000002000 */
[----:B------:R-:W4:Y:S01]  /*3760*/  LDCU UR6, c[0x0][0x38c] ;  /* 0x00007180ff0677ac */ /* 0x000f220008000800 */
[----:B------:R-:W-:Y:S01]  /*3770*/  LOP3.LUT R0, R0, 0xffff, RZ, 0xc0, !PT ;  /* 0x0000ffff00007812 */ /* 0x000fe200078ec0ff */
[----:B-1----:R-:W-:Y:S01]  /*3780*/  IMAD.MOV.U32 R9, RZ, RZ, 0x1 ;  /* 0x00000001ff097424 */ /* 0x002fe200078e00ff */
[----:B------:R-:W-:Y:S01]  /*3790*/  LOP3.LUT R2, R2, 0xffff, RZ, 0xc0, !PT ;  /* 0x0000ffff02027812 */ /* 0x000fe200078ec0ff */
[----:B------:R-:W-:Y:S01]  /*37a0*/  IMAD.MOV.U32 R8, RZ, RZ, RZ ;  /* 0x000000ffff087224 */ /* 0x000fe200078e00ff */
[----:B------:R-:W-:Y:S01]  /*37b0*/  R2UR UR30, R0 ;  /* 0x00000000001e72ca */ /* 0x000fe200000e0000 */
[----:B------:R-:W-:Y:S01]  /*37c0*/  UMOV UR24, URZ ;  /* 0x000000ff00187c82 */ /* 0x000fe20008000000 */
[----:B------:R-:W-:Y:S01]  /*37d0*/  R2UR UR20, R2 ;  /* 0x00000000021472ca */ /* 0x000fe200000e0000 */
[----:B------:R-:W-:Y:S01]  /*37e0*/  UMOV UR15, URZ ;  /* 0x000000ff000f7c82 */ /* 0x000fe20008000000 */
[----:B------:R-:W-:Y:S01]  /*37f0*/  UMOV UR14, URZ ;  /* 0x000000ff000e7c82 */ /* 0x000fe20008000000 */
[----:B---3--:R-:W-:-:S02]  /*3800*/  ULEA UR17, UR4, UR17, 0x18 ;  /* 0x0000001104117291 */ /* 0x008fc4000f8ec0ff */
[----:B------:R-:W-:Y:S02]  /*3810*/  UISETP.NE.AND UP3, UPT, UR33, URZ, UPT ;  /* 0x000000ff2100728c */ /* 0x000fe4000bf65270 */
[----:B------:R-:W-:Y:S02]  /*3820*/  UIADD3 UR5, UPT, UPT, UR17, 0x8400, URZ ;  /* 0x0000840011057890 */ /* 0x000fe4000fffe0ff */
[----:B------:R-:W-:Y:S02]  /*3830*/  UIADD3 UR4, UPT, UPT, UR17, 0xd400, URZ ;  /* 0x0000d40011047890 */ /* 0x000fe4000fffe0ff */
[----:B----4-:R-:W-:Y:S01]  /*3840*/  UIADD3 UR6, UPT, UPT, UR6, 0x1f, URZ ;  /* 0x0000001f06067890 */ /* 0x010fe2000fffe0ff */
[----:B--2---:R-:W1:Y:S01]  /*3850*/  LDS R3, [UR17+0x150] ;  /* 0x00015011ff037984 */ /* 0x004e620008000800 */
[----:B------:R-:W-:Y:S02]  /*3860*/  USHF.R.U32.HI UR5, URZ, 0x4, UR5 ;  /* 0x00000004ff057899 */ /* 0x000fe40008011605 */
[----:B------:R-:W-:-:S02]  /*3870*/  USHF.R.S32.HI UR25, URZ, 0x1f, UR6 ;  /* 0x0000001fff197899 */ /* 0x000fc40008011406 */
[----:B------:R-:W-:Y:S02]  /*3880*/  USHF.R.U32.HI UR4, URZ, 0x4, UR4 ;  /* 0x00000004ff047899 */ /* 0x000fe40008011604 */
[----:B------:R-:W-:Y:S02]  /*3890*/  ULEA.HI UR25, UR25, UR6, URZ, 0x5 ;  /* 0x0000000619197291 */ /* 0x000fe4000f8f28ff */
[----:B------:R-:W-:Y:S02]  /*38a0*/  ULOP3.LUT UR5, UR5, 0x3fff, URZ, 0xc0, !UPT ;  /* 0x00003fff05057892 */ /* 0x000fe4000f8ec0ff */
[----:B------:R-:W-:Y:S02]  /*38b0*/  USHF.R.S32.HI UR25, URZ, 0x5, UR25 ;  /* 0x00000005ff197899 */ /* 0x000fe40008011419 */
[----:B------:R-:W-:Y:S02]  /*38c0*/  ULOP3.LUT UR22, UR4, 0x3fff, URZ, 0xc0, !UPT ;  /* 0x00003fff04167892 */ /* 0x000fe4000f8ec0ff */
[----:B------:R-:W-:-:S02]  /*38d0*/  UISETP.LT.AND UP0, UPT, UR25, 0x1, UPT ;  /* 0x000000011900788c */ /* 0x000fc4000bf01270 */
[----:B------:R-:W-:Y:S02]  /*38e0*/  ULOP3.LUT UR21, UR5, 0x10000, URZ, 0xfc, !UPT ;  /* 0x0001000005157892 */ /* 0x000fe4000f8efcff */
[----:B------:R-:W-:Y:S02]  /*38f0*/  ULOP3.LUT UR22, UR22, 0x10000, URZ, 0xfc, !UPT ;  /* 0x0001000016167892 */ /* 0x000fe4000f8efcff */
[----:B------:R-:W-:Y:S01]  /*3900*/  USEL UR31, UR25, 0x1, !UP0 ;  /* 0x00000001191f7887 */ /* 0x000fe2000c000000 */
[----:B------:R-:W-:Y:S01]  /*3910*/  UMOV UR28, 0x0 ;  /* 0x00000000001c7882 */ /* 0x000fe20000000000 */
[----:B------:R-:W-:Y:S01]  /*3920*/  UMOV UR29, 0x8400490 ;  /* 0x08400490001d7882 */ /* 0x000fe20000000000 */
[----:B------:R-:W-:Y:S01]  /*3930*/  UMOV UR26, 0x0 ;  /* 0x00000000001a7882 */ /* 0x000fe20000000000 */
[----:B------:R-:W-:Y:S01]  /*3940*/  UMOV UR27, 0x8400490 ;  /* 0x08400490001b7882 */ /* 0x000fe20000000000 */
[----:B-1----:R-:W-:Y:S02]  /*3950*/  R2UR UR32, R3 ;  /* 0x00000000032072ca */ /* 0x002fe400000e0000 */
[----:B------:R-:W-:-:S13]  /*3960*/  CS2R R2, SRZ ;  /* 0x0000000000027805 */ /* 0x000fda000001ff00 */
.L_x_75:
[C---:B------:R-:W-:Y:S02]  /*3970*/  LEA R0, R8.reuse, UR17, 0x3 ;  /* 0x0000001108007c11 */ /* 0x040fe4000f8e18ff */
[----:B------:R-:W-:Y:S02]  /*3980*/  SHF.L.U32 R5, R3, 0x1f, RZ ;  /* 0x0000001f03057819 */ /* 0x000fe400000006ff */
[----:B------:R-:W-:Y:S02]  /*3990*/  LEA R4, R8, UR17, 0x4 ;  /* 0x0000001108047c11 */ /* 0x000fe4000f8e20ff */
[----:B------:R-:W1:Y:S02]  /*39a0*/  SYNCS.PHASECHK.TRANS64.TRYWAIT P0, [R0+URZ+0xa0], R5 ;  /* 0x0000a005000075a7 */ /* 0x000e6400080011ff */
[----:B-1-3--:R-:W-:Y:S05]  /*39b0*/  @!P0 BRA `(.L_x_68) ;  /* 0x0000006800788947 */ /* 0x00afea0003800000 */
.L_x_170:
[----:B-1----:R-:W1:Y:S01]  /*39c0*/  LDS.128 R4, [R4+0x130] ;  /* 0x0001300004047984 */ /* 0x002e620000000c00 */
[----:B------:R-:W-:Y:S02]  /*39d0*/  VIADD R0, R0, 0xb0 ;  /* 0x000000b000007836 */ /* 0x000fe40000000000 */
[----:B------:R-:W-:Y:S01]  /*39e0*/  VIADD R8, R8, 0x1 ;  /* 0x0000000108087836 */ /* 0x000fe20000000000 */
[----:B------:R-:W-:Y:S01]  /*39f0*/  @!PT LDS RZ, [RZ] ;  /* 0x00000000fffff984 */ /* 0x000fe20000000800 */
[----:B------:R-:W-:Y:S01]  /*3a00*/  @!PT LDS RZ, [RZ] ;  /* 0x00000000fffff984 */ /* 0x000fe20000000800 */
[----:B------:R-:W-:Y:S01]  /*3a10*/  @!PT LDS RZ, [RZ] ;  /* 0x00000000fffff984 */ /* 0x000fe20000000800 */
[----:B------:R-:W-:Y:S01]  /*3a20*/  @!PT LDS RZ, [RZ] ;  /* 0x00000000fffff984 */ /* 0x000fe20000000800 */
[----:B------:R2:W-:Y:S06]  /*3a30*/  MEMBAR.ALL.CTA ;  /* 0x0000000000007992 */ /* 0x0005ec0000008000 */
[----:B--2---:R-:W2:Y:S01]  /*3a40*/  FENCE.VIEW.ASYNC.S ;  /* 0x00000000000073c6 */ /* 0x004ea20000000000 */
[----:B------:R-:W-:-:S04]  /*3a50*/  PRMT R0, RZ, 0x654, R0 ;  /* 0x00000654ff007816 */ /* 0x000fc80000000000 */
[----:B--2---:R2:W-:Y:S01]  /*3a60*/  SYNCS.ARRIVE.TRANS64.RED.A1T0 RZ, [R0+URZ], RZ ;  /* 0x000000ff00ff79a7 */ /* 0x0045e200081004ff */
[----:B-1----:R-:W-:Y:S01]  /*3a70*/  LOP3.LUT P1, RZ, R6, 0x1, RZ, 0xc0, !PT ;  /* 0x0000000106ff7812 */ /* 0x002fe2000782c0ff */
[----:B--2---:R-:W-:-:S12]  /*3a80*/  BRA.U UP3, `(.L_x_69) ;  /* 0x0000000103e07547 */ /* 0x004fd8000b800000 */
[----:B------:R-:W1:Y:S01]  /*3a90*/  LDCU UR4, c[0x0][0x38c] ;  /* 0x00007180ff0477ac */ /* 0x000e620008000800 */
[----:B------:R-:W-:Y:S02]  /*3aa0*/  PLOP3.LUT P2, PT, PT, PT, PT, 0x80, 0x8 ;  /* 0x000000000008781c */ /* 0x000fe40003f4f070 */
[----:B------:R-:W-:Y:S01]  /*3ab0*/  SHF.L.U32 R5, R9, 0x1f, RZ ;  /* 0x0000001f09057819 */ /* 0x000fe200000006ff */
[----:B------:R-:W-:Y:S02]  /*3ac0*/  ULEA UR23, UR24, UR17, 0x3 ;  /* 0x0000001118177291 */ /* 0x000fe4000f8e18ff */
[----:B------:R-:W-:Y:S02]  /*3ad0*/  ULEA UR18, UR24, UR32, 0x7 ;  /* 0x0000002018127291 */ /* 0x000fe4000f8e38ff */
[----:B-1----:R-:W-:-:S06]  /*3ae0*/  UISETP.GE.AND UP0, UPT, UR4, 0x1, UPT ;  /* 0x000000010400788c */ /* 0x002fcc000bf06270 */
[----:B------:R-:W-:-:S05]  /*3af0*/  PLOP3.LUT P0, PT, PT, PT, UP0, 0x80, 0x8 ;  /* 0x000000000008781c */ /* 0x000fca0003f0f008 */
[----:B------:R-:W-:-:S08]  /*3b00*/  @UP0 ULEA UR4, UR15, UR17, 0x3 ;  /* 0x000000110f040291 */ /* 0x000fd0000f8e18ff */
[----:B------:R-:W-:-:S04]  /*3b10*/  @P0 SHF.L.U32 R0, R2, 0x1f, RZ ;  /* 0x0000001f02000819 */ /* 0x000fc800000006ff */
[----:B------:R1:W2:Y:S01]  /*3b20*/  @P0 SYNCS.PHASECHK.TRANS64.TRYWAIT P2, [UR4], R0 ;  /* 0x00000000ff0005a7 */ /* 0x0002a20008041104 */
[----:B------:R-:W3:Y:S02]  /*3b30*/  SYNCS.PHASECHK.TRANS64.TRYWAIT P0, [UR23+0xe0], R5 ;  /* 0x0000e005ff0075a7 */ /* 0x000ee40008001117 */
[----:B-123--:R-:W-:Y:S05]  /*3b40*/  @!P0 BRA `(.L_x_70) ;  /* 0x0000006800288947 */ /* 0x00efea0003800000 */
.L_x_172:
[----:B------:R-:W-:Y:S01]  /*3b50*/  UMOV UR19, UR14 ;  /* 0x0000000e00137c82 */ /* 0x000fe20008000000 */
[----:B------:R-:W-:Y:S05]  /*3b60*/  BRA.U !UP0, `(.L_x_71) ;  /* 0x0000000108987547 */ /* 0x000fea000b800000 */
[----:B------:R-:W-:Y:S02]  /*3b70*/  UIADD3 UR19, UPT, UPT, UR31, UR14, URZ ;  /* 0x0000000e1f137290 */ /* 0x000fe4000fffe0ff */
[----:B------:R-:W-:Y:S01]  /*3b80*/  UPLOP3.LUT UP2, UPT, UPT, UPT, UPT, 0x40, 0x4 ;  /* 0x000000000004789c */ /* 0x000fe20003f4e870 */
[----:B------:R-:W-:Y:S01]  /*3b90*/  UMOV UR16, UR25 ;  /* 0x0000001900107c82 */ /* 0x000fe20008000000 */
[----:B------:R-:W-:-:S09]  /*3ba0*/  UMOV UR6, UR15 ;  /* 0x0000000f00067c82 */ /* 0x000fd20008000000 */
.L_x_74:
[----:B--2---:R-:W-:Y:S01]  /*3bb0*/  ULEA UR5, UR6, UR17, 0x3 ;  /* 0x0000001106057291 */ /* 0x004fe2000f8e18ff */
[----:B---3--:R-:W-:Y:S11]  /*3bc0*/  @P2 BRA `(.L_x_72) ;  /* 0x00000000000c2947 */ /* 0x008ff60003800000 */
[----:B-1----:R-:W-:Y:S04]  /*3bd0*/  SHF.L.U32 R5, R2, 0x1f, RZ ;  /* 0x0000001f02057819 */ /* 0x002fe800000006ff */
[----:B------:R-:W1:Y:S02]  /*3be0*/  SYNCS.PHASECHK.TRANS64.TRYWAIT P0, [UR5], R5 ;  /* 0x00000005ff0075a7 */ /* 0x000e640008001105 */
[----:B-1----:R-:W-:Y:S05]  /*3bf0*/  @!P0 BRA `(.L_x_73) ;  /* 0x0000006800148947 */ /* 0x002fea0003800000 */
.L_x_72:
[----:B------:R-:W-:Y:S01]  /*3c00*/  UISETP.NE.AND UP0, UPT, UR16, 0x1, UPT ;  /* 0x000000011000788c */ /* 0x000fe2000bf05270 */
[----:B------:R-:W-:Y:S01]  /*3c10*/  PLOP3.LUT P2, PT, PT, PT, PT, 0x80, 0x8 ;  /* 0x000000000008781c */ /* 0x000fe20003f4f070 */
[----:B------:R-:W-:Y:S02]  /*3c20*/  UIADD3 UR4, UPT, UPT, UR6, 0x1, URZ ;  /* 0x0000000106047890 */ /* 0x000fe4000fffe0ff */
[----:B------:R-:W-:Y:S02]  /*3c30*/  ULEA UR12, UR6, UR22, 0x9 ;  /* 0x00000016060c7291 */ /* 0x000fe4000f8e48ff */
[----:B------:R-:W-:Y:S01]  /*3c40*/  UISETP.NE.AND UP1, UPT, UR4, 0x5, UPT ;  /* 0x000000050400788c */ /* 0x000fe2000bf25270 */
[----:B------:R-:W-:Y:S01]  /*3c50*/  PLOP3.LUT P0, PT, PT, PT, UP0, 0x80, 0x8 ;  /* 0x000000000008781c */ /* 0x000fe20003f0f008 */
[----:B------:R-:W-:Y:S02]  /*3c60*/  UIADD3 UR10, UPT, UPT, UR12, 0x2, URZ ;  /* 0x000000020c0a7890 */ /* 0x000fe4000fffe0ff */
[----:B------:R-:W-:Y:S02]  /*3c70*/  USEL UR7, URZ, 0x1, UP1 ;  /* 0x00000001ff077887 */ /* 0x000fe40008800000 */
[----:B------:R-:W-:Y:S02]  /*3c80*/  USEL UR15, UR4, URZ, UP1 ;  /* 0x000000ff040f7287 */ /* 0x000fe40008800000 */
[----:B------:R-:W-:Y:S02]  /*3c90*/  UIADD3 UR14, UPT, UPT, UR14, 0x1, URZ ;  /* 0x000000010e0e7890 */ /* 0x000fe4000fffe0ff */
[----:B------:R-:W-:Y:S01]  /*3ca0*/  @UP0 ULEA UR4, UR15, UR17, 0x3 ;  /* 0x000000110f040291 */ /* 0x000fe2000f8e18ff */
[----:B------:R-:W-:Y:S01]  /*3cb0*/  LOP3.LUT R2, R2, UR7, RZ, 0x3c, !PT ;  /* 0x0000000702027c12 */ /* 0x000fe2000f8e3cff */
[----:B------:R-:W-:Y:S01]  /*3cc0*/  UIADD3 UR7, UPT, UPT, UR5, 0x28, URZ ;  /* 0x0000002805077890 */ /* 0x000fe2000fffe0ff */
[----:B------:R-:W-:Y:S02]  /*3cd0*/  UMOV UR13, 0x80004020 ;  /* 0x80004020000d7882 */ /* 0x000fe40000000000 */
[----:B-1----:R-:W-:Y:S01]  /*3ce0*/  @P0 SHF.L.U32 R0, R2, 0x1f, RZ ;  /* 0x0000001f02000819 */ /* 0x002fe200000006ff */
[----:B------:R-:W-:Y:S01]  /*3cf0*/  UMOV UR5, 0x80004020 ;  /* 0x8000402000057882 */ /* 0x000fe20000000000 */
[----:B------:R-:W-:Y:S01]  /*3d00*/  UMOV UR11, 0x80004020 ;  /* 0x80004020000b7882 */ /* 0x000fe20000000000 */
[----:B------:R-:W-:Y:S01]  /*3d10*/  UMOV UR9, 0x80004020 ;  /* 0x8000402000097882 */ /* 0x000fe20000000000 */
[----:B------:R2:W3:Y:S01]  /*3d20*/  @P0 SYNCS.PHASECHK.TRANS64.TRYWAIT P2, [UR4], R0 ;  /* 0x00000000ff0005a7 */ /* 0x0004e20008041104 */
[----:B------:R-:W-:Y:S02]  /*3d30*/  ULEA UR4, UR6, UR21, 0x8 ;  /* 0x0000001506047291 */ /* 0x000fe4000f8e40ff */
[----:B------:R-:W-:Y:S02]  /*3d40*/  UISETP.NE.AND UP0, UPT, UR14, UR19, UPT ;  /* 0x000000130e00728c */ /* 0x000fe4000bf05270 */
[----:B------:R-:W-:Y:S02]  /*3d50*/  UIADD3 UR8, UPT, UPT, UR4, 0x2, URZ ;  /* 0x0000000204087890 */ /* 0x000fe4000fffe0ff */
[----:B------:R-:W-:Y:S01]  /*3d60*/  UIADD3 UR16, UPT, UPT, UR16, -0x1, URZ ;  /* 0xffffffff10107890 */ /* 0x000fe2000fffe0ff */
[----:B------:R-:W-:Y:S02]  /*3d70*/  UMOV UR6, UR15 ;  /* 0x0000000f00067c82 */ /* 0x000fe40008000000 */
[----:B------:R2:W-:Y:S01]  /*3d80*/  UTCHMMA.2CTA gdesc[UR4], gdesc[UR12], tmem[UR18], tmem[UR28], idesc[UR29], UP2 ;  /* 0x00ff1c0c040075ea */ /* 0x0005e20009200012 */
[----:B------:R-:W-:Y:S03]  /*3d90*/  UPLOP3.LUT UP2, UPT, UPT, UPT, UPT, 0x80, 0x8 ;  /* 0x000000000008789c */ /* 0x000fe60003f4f070 */
[----:B------:R2:W-:Y:S01]  /*3da0*/  UTCHMMA.2CTA gdesc[UR8], gdesc[UR10], tmem[UR18], tmem[UR26], idesc[UR27], UPT ;  /* 0x00ff1a0a080075ea */ /* 0x0005e2000ba00012 */
[----:B------:R2:W-:Y:S01]  /*3db0*/  UTCBAR.2CTA.MULTICAST [UR7], URZ, UR20 ;  /* 0x000000ff070073e9 */ /* 0x0005e20008200814 */
[----:B------:R-:W-:Y:S06]  /*3dc0*/  BRA.U UP0, `(.L_x_74) ;  /* 0xfffffffd00787547 */ /* 0x000fec000b83ffff */
.L_x_71:
[----:B--2---:R-:W-:Y:S01]  /*3dd0*/  UIADD3 UR4, UPT, UPT, UR23, 0xc0, URZ ;  /* 0x000000c017047890 */ /* 0x004fe2000fffe0ff */
[----:B------:R-:W-:-:S08]  /*3de0*/  UMOV UR14, UR19 ;  /* 0x00000013000e7c82 */ /* 0x000fd00008000000 */
[----:B------:R2:W-:Y:S01]  /*3df0*/  UTCBAR.2CTA.MULTICAST [UR4], URZ, UR30 ;  /* 0x000000ff040073e9 */ /* 0x0005e2000820081e */
[----:B------:R-:W-:Y:S02]  /*3e00*/  NOP ;  /* 0x0000000000007918 */ /* 0x000fe40000000000 */
.L_x_69:
[----:B--2---:R-:W-:Y:S01]  /*3e10*/  UIADD3 UR4, UPT, UPT, UR24, 0x1, URZ ;  /* 0x0000000118047890 */ /* 0x004fe2000fffe0ff */
[----:B------:R-:W-:-:S03]  /*3e20*/  ISETP.NE.AND P0, PT, R8, 0x2, PT ;  /* 0x000000020800780c */ /* 0x000fc60003f05270 */
[----:B------:R-:W-:Y:S01]  /*3e30*/  UISETP.NE.AND UP0, UPT, UR4, 0x4, UPT ;  /* 0x000000040400788c */ /* 0x000fe2000bf05270 */
[----:B-1----:R-:W-:Y:S02]  /*3e40*/  SEL R0, RZ, 0x1, P0 ;  /* 0x00000001ff007807 */ /* 0x002fe40000000000 */
[----:B------:R-:W-:Y:S01]  /*3e50*/  SEL R8, R8, RZ, P0 ;  /* 0x000000ff08087207 */ /* 0x000fe20000000000 */
[----:B------:R-:W-:Y:S01]  /*3e60*/  USEL UR5, URZ, 0x1, UP0 ;  /* 0x00000001ff057887 */ /* 0x000fe20008000000 */
[----:B------:R-:W-:Y:S01]  /*3e70*/  LOP3.LUT R3, R3, R0, RZ, 0x3c, !PT ;  /* 0x0000000003037212 */ /* 0x000fe200078e3cff */
[----:B------:R-:W-:-:S04]  /*3e80*/  USEL UR24, UR4, URZ, UP0 ;  /* 0x000000ff04187287 */ /* 0x000fc80008000000 */
[----:B------:R-:W-:Y:S01]  /*3e90*/  LOP3.LUT R9, R9, UR5, RZ, 0x3c, !PT ;  /* 0x0000000509097c12 */ /* 0x000fe2000f8e3cff */
[----:B------:R-:W-:Y:S07]  /*3ea0*/  @P1 BRA `(.L_x_75) ;  /* 0xfffffff800b01947 */ /* 0x000fee000383ffff */
[----:B------:R-:W1:Y:S01]  /*3eb0*/  S2UR UR8, SR_CgaCtaId ;  /* 0x00000000000879c3 */ /* 0x000e620000008800 */
[----:B------:R-:W-:Y:S01]  /*3ec0*/  ELECT P0, URZ, PT ;  /* 0x0000000000ff782f */ /* 0x000fe20003800000 */
[----:B------:R-:W-:Y:S01]  /*3ed0*/  HFMA2 R0, -RZ, RZ, 0, 5.9604644775390625e-08 ;  /* 0x00000001ff007431 */ /* 0x000fe200000001ff */
[----:B------:R-:W-:-:S05]  /*3ee0*/  UMOV UR4, 0x40 ;  /* 0x0000004000047882 */ /* 0x000fca0000000000 */
[----:B------:R-:W-:Y:S01]  /*3ef0*/  UVIRTCOUNT.DEALLOC.SMPOOL 0x80 ;  /* 0x000000800000784c */ /* 0x000fe20000000000 */
[----:B------:R-:W-:Y:S02]  /*3f00*/  UISETP.NE.AND UP1, UPT, UR33, URZ, UPT ;  /* 0x000000ff2100728c */ /* 0x000fe4000bf25270 */
[----:B-1----:R-:W-:-:S09]  /*3f10*/  ULEA UR8, UR8, UR4, 0x18 ;  /* 0x0000000408087291 */ /* 0x002fd2000f8ec0ff */
[----:B------:R1:W-:Y:S01]  /*3f20*/  @P0 STS.U8 [UR8+0x1c], R0 ;  /* 0x00001c00ff000988 */ /* 0x0003e20008000008 */
[----:B------:R-:W-:Y:S05]  /*3f30*/  BRA.U UP1, `(.L_x_76) ;  /* 0x0000000101a07547 */ /* 0x000fea000b800000 */
[----:B------:R-:W-:Y:S01]  /*3f40*/  UIADD3 UR7, UPT, UPT, UR17, 0xe0, URZ ;  /* 0x000000e011077890 */ /* 0x000fe2000fffe0ff */
[----:B------:R-:W-:-:S03]  /*3f50*/  SHF.L.U32 R3, R9, 0x1f, RZ ;  /* 0x0000001f09037819 */ /* 0x000fc600000006ff */
[----:B------:R-:W-:-:S09]  /*3f60*/  ULEA UR4, UR24, UR7, 0x3 ;  /* 0x0000000718047291 */ /* 0x000fd2000f8e18ff */
[----:B------:R-:W2:Y:S02]  /*3f70*/  SYNCS.PHASECHK.TRANS64.TRYWAIT P0, [UR4], R3 ;  /* 0x00000003ff0075a7 */ /* 0x000ea40008001104 */
[----:B--2---:R-:W-:Y:S05]  /*3f80*/  @!P0 BRA `(.L_x_77) ;  /* 0x0000006400488947 */ /* 0x004fea0003800000 */
.L_x_175:
        /* <DEDUP_REMOVED lines=9> */
.L_x_177:
        /* <DEDUP_REMOVED lines=9> */
.L_x_179:
[----:B------:R-:W-:-:S04]  /*40b0*/  UIADD3 UR4, UPT, UPT, UR4, 0x1, URZ ;  /* 0x0000000104047890 */ /* 0x000fc8000fffe0ff */
[----:B------:R-:W-:-:S04]  /*40c0*/  UISETP.NE.AND UP0, UPT, UR4, 0x4, UPT ;  /* 0x000000040400788c */ /* 0x000fc8000bf05270 */
[----:B------:R-:W-:Y:S02]  /*40d0*/  USEL UR5, URZ, 0x1, UP0 ;  /* 0x00000001ff057887 */ /* 0x000fe40008000000 */
[----:B------:R-:W-:-:S04]  /*40e0*/  USEL UR4, UR4, URZ, UP0 ;  /* 0x000000ff04047287 */ /* 0x000fc80008000000 */
[----:B------:R-:W-:Y:S01]  /*40f0*/  ULEA UR4, UR4, UR7, 0x3 ;  /* 0x0000000704047291 */ /* 0x000fe2000f8e18ff */
[----:B-1----:R-:W-:-:S04]  /*4100*/  LOP3.LUT R3, R2, UR5, RZ, 0x3c, !PT ;  /* 0x0000000502037c12 */ /* 0x002fc8000f8e3cff */
[----:B------:R-:W-:Y:S01]  /*4110*/  SHF.L.U32 R3, R3, 0x1f, RZ ;  /* 0x0000001f03037819 */ /* 0x000fe200000006ff */
[----:B------:R-:W-:-:S04]  /*4120*/  IMAD.U32 R0, RZ, RZ, UR4 ;  /* 0x00000004ff007e24 */ /* 0x000fc8000f8e00ff */
[----:B------:R1:W2:Y:S03]  /*4130*/  SYNCS.PHASECHK.TRANS64.TRYWAIT P0, [R0+URZ], R3 ;  /* 0x00000003000075a7 */ /* 0x0002a600080011ff */
[----:B--2---:R-:W-:Y:S05]  /*4140*/  @!P0 NANOSLEEP.SYNCS 0x989680 ;  /* 0x009896800000895d */ /* 0x004fea0003900000 */
[----:B------:R-:W2:Y:S02]  /*4150*/  @!P0 SYNCS.PHASECHK.TRANS64 P0, [R0+URZ], R3 ;  /* 0x00000003000085a7 */ /* 0x000ea400080010ff */
[----:B--2---:R-:W-:Y:S05]  /*4160*/  @P0 BRA `(.L_x_80) ;  /* 0x0000000000200947 */ /* 0x004fea0003800000 */
.L_x_81:
[----:B--2---:R2:W4:Y:S02]  /*4170*/  SYNCS.PHASECHK.TRANS64.TRYWAIT P0, [R0+URZ], R3 ;  /* 0x00000003000075a7 */ /* 0x00452400080011ff */
[----:B----4-:R-:W-:Y:S05]  /*4180*/  @!P0 NANOSLEEP.SYNCS 0x989680 ;  /* 0x009896800000895d */ /* 0x010fea0003900000 */
[----:B------:R-:W4:Y:S02]  /*4190*/  @!P0 SYNCS.PHASECHK.TRANS64 P0, [R0+URZ], R3 ;  /* 0x00000003000085a7 */ /* 0x000f2400080010ff */
[----:B----4-:R-:W-:Y:S05]  /*41a0*/  @!P0 BRA `(.L_x_81) ;  /* 0xfffffffc00f08947 */ /* 0x010fea000383ffff */
[----:B------:R-:W-:Y:S05]  /*41b0*/  BRA `(.L_x_80) ;  /* 0x00000000000c7947 */ /* 0x000fea0003800000 */
.L_x_76:
[----:B------:R-:W-:-:S04]  /*41c0*/  UIADD3 UR4, UPT, UPT, UR17, 0x120, URZ ;  /* 0x0000012011047890 */ /* 0x000fc8000fffe0ff */
[----:B------:R-:W-:-:S09]  /*41d0*/  UPRMT UR4, UR34, 0x654, UR4 ;  /* 0x0000065422047896 */ /* 0x000fd20008000004 */
[----:B------:R-:W-:Y:S03]  /*41e0*/  SYNCS.ARRIVE.TRANS64.RED.A1T0 RZ, [UR4], RZ ;  /* 0x000000ffffff79a7 */ /* 0x000fe60008100404 */
.L_x_80:
[----:B-12---:R-:W-:Y:S01]  /*41f0*/  SHF.L.U32 R3, RZ, 0x1f, RZ ;  /* 0x0000001fff037819 */ /* 0x006fe200000006ff */
[----:B------:R-:W-:Y:S01]  /*4200*/  UIADD3 UR4, UPT, UPT, UR17, 0x120, URZ ;  /* 0x0000012011047890 */ /* 0x000fe2000fffe0ff */
[----:B------:R-:W-:Y:S02]  /*4210*/  PLOP3.LUT P0, PT, PT, PT, UP1, 0x80, 0x8 ;  /* 0x000000000008781c */ /* 0x000fe40003f0f018 */
[----:B------:R-:W1:Y:S02]  /*4220*/  SYNCS.PHASECHK.TRANS64.TRYWAIT P1, [UR17+0x120], R3 ;  /* 0x00012003ff0075a7 */ /* 0x000e640008021111 */
[----:B-1----:R-:W-:Y:S09]  /*4230*/  @!P1 BRA `(.L_x_82) ;  /* 0x0000006000e49947 */ /* 0x002ff20003800000 */
.L_x_181:
[----:B------:R-:W-:Y:S01]  /*4240*/  @!UP1 UPRMT UR4, UR34, 0x654, UR4 ;  /* 0x0000065422049896 */ /* 0x000fe20008000004 */
[----:B------:R-:W-:Y:S01]  /*4250*/  UMOV UR5, 0xffff ;  /* 0x0000ffff00057882 */ /* 0x000fe20000000000 */
[----:B------:R-:W-:-:S07]  /*4260*/  UMOV UR6, 0x1 ;  /* 0x0000000100067882 */ /* 0x000fce0000000000 */
[----:B------:R-:W-:Y:S01]  /*4270*/  @!P0 SYNCS.ARRIVE.TRANS64.RED.A1T0 RZ, [UR4], RZ ;  /* 0x000000ffffff89a7 */ /* 0x000fe20008100404 */
[----:B------:R-:W-:Y:S01]  /*4280*/  NOP ;  /* 0x0000000000007918 */ /* 0x000fe20000000000 */
[----:B-1----:R-:W1:Y:S01]  /*4290*/  LDS R0, [UR8+0x14] ;  /* 0x00001408ff007984 */ /* 0x002e620008000800 */
[----:B------:R-:W-:-:S04]  /*42a0*/  ULOP3.LUT UR4, UR32, 0xffff, URZ, 0xc0, !UPT ;  /* 0x0000ffff20047892 */ /* 0x000fc8000f8ec0ff */
[----:B------:R-:W-:-:S04]  /*42b0*/  USHF.R.U32.HI UR4, URZ, 0x5, UR4 ;  /* 0x00000005ff047899 */ /* 0x000fc80008011604 */
[----:B------:R-:W-:Y:S02]  /*42c0*/  USHF.L.U32 UR5, UR5, UR4, URZ ;  /* 0x0000000405057299 */ /* 0x000fe400080006ff */
[----:B------:R-:W-:-:S04]  /*42d0*/  USHF.L.U32 UR4, UR6, UR4, URZ ;  /* 0x0000000406047299 */ /* 0x000fc800080006ff */
[----:B-1----:R-:W-:-:S04]  /*42e0*/  LOP3.LUT R0, R0, UR5, RZ, 0xc0, !PT ;  /* 0x0000000500007c12 */ /* 0x002fc8000f8ec0ff */
[----:B------:R-:W-:-:S13]  /*42f0*/  ISETP.NE.AND P0, PT, R0, UR5, PT ;  /* 0x0000000500007c0c */ /* 0x000fda000bf05270 */
[----:B------:R-:W-:Y:S05]  /*4300*/  @P0 BRA `(.L_x_83) ;  /* 0x0000000000580947 */ /* 0x000fea0003800000 */
[----:B------:R-:W1:Y:S02]  /*4310*/  LDS R0, [UR8+0x18] ;  /* 0x00001808ff007984 */ /* 0x000e640008000800 */
[----:B-1----:R-:W-:-:S04]  /*4320*/  LOP3.LUT R0, R0, UR4, RZ, 0xc0, !PT ;  /* 0x0000000400007c12 */ /* 0x002fc8000f8ec0ff */
[----:B------:R-:W-:-:S13]  /*4330*/  ISETP.NE.AND P0, PT, R0, UR4, PT ;  /* 0x0000000400007c0c */ /* 0x000fda000bf05270 */
[----:B------:R-:W-:Y:S05]  /*4340*/  @P0 BRA `(.L_x_84) ;  /* 0x00000000003c0947 */ /* 0x000fea0003800000 */
[----:B------:R-:W1:Y:S01]  /*4350*/  S2R R2, SR_LANEID ;  /* 0x0000000000027919 */ /* 0x000e620000000000 */
[----:B------:R-:W-:Y:S01]  /*4360*/  ULOP3.LUT UR5, URZ, UR5, URZ, 0x33, !UPT ;  /* 0x00000005ff057292 */ /* 0x000fe2000f8e33ff */
[----:B------:R-:W-:Y:S01]  /*4370*/  LOP3.LUT R4, RZ, UR4, RZ, 0x33, !PT ;  /* 0x00000004ff047c12 */ /* 0x000fe2000f8e33ff */
[----:B------:R-:W-:Y:S02]  /*4380*/  VOTEU.ANY UR4, UPT, PT ;  /* 0x0000000000047886 */ /* 0x000fe400038e0100 */
[----:B------:R-:W-:Y:S01]  /*4390*/  UFLO.U32 UR4, UR4 ;  /* 0x00000004000472bd */ /* 0x000fe200080e0000 */
[----:B------:R-:W2:Y:S01]  /*43a0*/  REDUX UR6, R4 ;  /* 0x00000000040673c4 */ /* 0x000ea20000000000 */
[----:B------:R-:W-:-:S06]  /*43b0*/  IMAD.U32 R0, RZ, RZ, UR5 ;  /* 0x00000005ff007e24 */ /* 0x000fcc000f8e00ff */
[----:B------:R4:W-:Y:S01]  /*43c0*/  UTCATOMSWS.AND URZ, UR5 ;  /* 0x0000000500ff79e3 */ /* 0x0009e20008000000 */
[----:B------:R-:W3:Y:S01]  /*43d0*/  REDUX UR7, R0 ;  /* 0x00000000000773c4 */ /* 0x000ee20000000000 */
[----:B-1----:R-:W-:Y:S01]  /*43e0*/  ISETP.EQ.U32.AND P0, PT, R2, UR4, PT ;  /* 0x0000000402007c0c */ /* 0x002fe2000bf02070 */
[----:B--2---:R-:W-:Y:S01]  /*43f0*/  IMAD.U32 R2, RZ, RZ, UR6 ;  /* 0x00000006ff027e24 */ /* 0x004fe2000f8e00ff */
[----:B---3--:R-:W-:-:S11]  /*4400*/  MOV R3, UR7 ;  /* 0x0000000700037c02 */ /* 0x008fd60008000f00 */
[----:B------:R4:W-:Y:S04]  /*4410*/  @P0 ATOMS.AND RZ, [UR8+0x14], R3 ;  /* 0x00001403ffff098c */ /* 0x0009e8000a800008 */
[----:B------:R4:W-:Y:S01]  /*4420*/  @P0 ATOMS.AND RZ, [UR8+0x18], R2 ;  /* 0x00001802ffff098c */ /* 0x0009e2000a800008 */
[----:B------:R-:W-:Y:S05]  /*4430*/  BRA `(.L_x_85) ;  /* 0x0000000000147947 */ /* 0x000fea0003800000 */
.L_x_84:
[----:B------:R-:W-:Y:S02]  /*4440*/  MOV R2, 0x4460 ;  /* 0x0000446000027802 */ /* 0x000fe40000000f00 */
[----:B---3-5:R-:W-:Y:S05]  /*4450*/  CALL.REL.NOINC `($__internal_0_$__cuda_sm10x_tcgen05_guardrail_trap_col_being_dealloced_not_returned_by_alloc) ;  /* 0x0000006400c47944 */ /* 0x028fea0003c00000 */
[----:B------:R-:W-:Y:S05]  /*4460*/  BRA `(.L_x_85) ;  /* 0x0000000000087947 */ /* 0x000fea0003800000 */
.L_x_83:
[----:B------:R-:W-:Y:S02]  /*4470*/  MOV R2, 0x4490 ;  /* 0x0000449000027802 */ /* 0x000fe40000000f00 */
[----:B---3-5:R-:W-:Y:S05]  /*4480*/  CALL.REL.NOINC `($__internal_2_$__cuda_sm10x_tcgen05_guardrail_trap_unallocated_columns_being_dealloced) ;  /* 0x0000006400d07944 */ /* 0x028fea0003c00000 */
.L_x_85:
[----:B------:R-:W-:Y:S01]  /*4490*/  NOP ;  /* 0x0000000000007918 */ /* 0x000fe20000000000 */
[----:B----4-:R-:W-:Y:S05]  /*44a0*/  EXIT ;  /* 0x000000000000794d */ /* 0x010fea0003800000 */
.L_x_56:
[----:B------:R-:W-:-:S09]  /*44b0*/  UISETP.NE.OR UP0, UPT, UR13, 0x3, !UP3 ;  /* 0x000000030d00788c */ /* 0x000fd2000df05670 */
[----:B------:R-:W-:Y:S05]  /*44c0*/  BRA.U UP0, `(.L_x_86) ;  /* 0x0000001100c87547 */ /* 0x000fea000b800000 */
[----:B------:R-:W1:Y:S01]  /*44d0*/  S2UR UR10, SR_CgaCtaId ;  /* 0x00000000000a79c3 */ /* 0x000e620000008800 */
[----:B------:R-:W2:Y:S01]  /*44e0*/  LDCU UR31, c[0x0][0x370] ;  /* 0x00006e00ff1f77ac */ /* 0x000ea20008000800 */
[----:B------:R-:W-:Y:S02]  /*44f0*/  HFMA2 R13, -RZ, RZ, 0, 0 ;  /* 0x00000000ff0d7431 */ /* 0x000fe400000001ff */
[----:B------:R-:W-:Y:S01]  /*4500*/  IMAD.MOV.U32 R15, RZ, RZ, 0x1 ;  /* 0x00000001ff0f7424 */ /* 0x000fe200078e00ff */
[----:B------:R-:W-:Y:S01]  /*4510*/  MOV R7, 0x2000 ;  /* 0x0000200000077802 */ /* 0x000fe20000000f00 */
[----:B------:R-:W2:Y:S01]  /*4520*/  LDCU.128 UR48, c[0x0][0xb10] ;  /* 0x00016200ff3077ac */ /* 0x000ea20008000c00 */
[----:B------:R-:W-:Y:S01]  /*4530*/  IMAD.MOV.U32 R14, RZ, RZ, RZ ;  /* 0x000000ffff0e7224 */ /* 0x000fe200078e00ff */
[----:B------:R-:W3:Y:S01]  /*4540*/  LDC.64 R16, c[0x0][0x348] ;  /* 0x0000d200ff107b82 */ /* 0x000ee20000000a00 */
[----:B------:R-:W4:Y:S01]  /*4550*/  LDCU UR30, c[0x0][0x374] ;  /* 0x00006e80ff1e77ac */ /* 0x000f220008000800 */
[----:B------:R-:W1:Y:S06]  /*4560*/  LDCU UR15, c[0x0][0xb0c] ;  /* 0x00016180ff0f77ac */ /* 0x000e6c0008000800 */
[----:B------:R-:W3:Y:S01]  /*4570*/  LDC.64 R2, c[0x0][0x888] ;  /* 0x00022200ff027b82 */ /* 0x000ee20000000a00 */
[----:B------:R-:W3:Y:S01]  /*4580*/  LDCU UR54, c[0x0][0xb20] ;  /* 0x00016400ff3677ac */ /* 0x000ee20008000800 */
[----:B------:R-:W3:Y:S06]  /*4590*/  LDCU UR4, c[0x0][0xb30] ;  /* 0x00016600ff0477ac */ /* 0x000eec0008000800 */
[----:B------:R-:W3:Y:S01]  /*45a0*/  LDC.64 R4, c[0x0][0x890] ;  /* 0x00022400ff047b82 */ /* 0x000ee20000000a00 */
[----:B------:R-:W-:Y:S01]  /*45b0*/  UMOV UR21, 0x400 ;  /* 0x0000040000157882 */ /* 0x000fe20000000000 */
[----:B--2---:R-:W-:-:S02]  /*45c0*/  UIMAD.WIDE.U32 UR6, UR31, UR48, URZ ;  /* 0x000000301f0672a5 */ /* 0x004fc4000f8e00ff */
[----:B----4-:R-:W-:Y:S02]  /*45d0*/  UIMAD.WIDE.U32 UR8, UR30, UR51, URZ ;  /* 0x000000331e0872a5 */ /* 0x010fe4000f8e00ff */
[----:B-1----:R-:W-:Y:S02]  /*45e0*/  ULEA UR21, UR10, UR21, 0x18 ;  /* 0x000000150a157291 */ /* 0x002fe4000f8ec0ff */
[----:B------:R-:W-:Y:S02]  /*45f0*/  UPLOP3.LUT UP2, UPT, UPT, UPT, UPT, 0x40, 0x4 ;  /* 0x000000000004789c */ /* 0x000fe40003f4e870 */
[----:B------:R-:W-:Y:S02]  /*4600*/  UIADD3 UR37, UPT, UPT, UR21, 0x68, URZ ;  /* 0x0000006815257890 */ /* 0x000fe4000fffe0ff */
[----:B------:R-:W-:Y:S02]  /*4610*/  UIADD3 UR41, UPT, UPT, UR21, 0x50, URZ ;  /* 0x0000005015297890 */ /* 0x000fe4000fffe0ff */
[----:B------:R-:W-:-:S02]  /*4620*/  UIADD3 UR33, UPT, UPT, UR21, 0x58, URZ ;  /* 0x0000005815217890 */ /* 0x000fc4000fffe0ff */
[----:B------:R-:W-:Y:S01]  /*4630*/  UIADD3 UR25, UPT, UPT, UR21, 0x60, URZ ;  /* 0x0000006015197890 */ /* 0x000fe2000fffe0ff */
[----:B------:R-:W-:Y:S01]  /*4640*/  UMOV UR6, UR7 ;  /* 0x0000000700067c82 */ /* 0x000fe20008000000 */
[----:B------:R-:W-:Y:S01]  /*4650*/  UMOV UR47, UR9 ;  /* 0x00000009002f7c82 */ /* 0x000fe20008000000 */
[----:B------:R-:W-:Y:S02]  /*4660*/  UISETP.GE.AND UP0, UPT, UR45, 0x1, UPT ;  /* 0x000000012d00788c */ /* 0x000fe4000bf06270 */
[----:B------:R-:W-:Y:S01]  /*4670*/  UISETP.NE.AND UP4, UPT, UR45, 0x1, UPT ;  /* 0x000000012d00788c */ /* 0x000fe2000bf85270 */
[----:B------:R-:W1:Y:S01]  /*4680*/  LDCU.64 UR22, c[0x0][0xb28] ;  /* 0x00016500ff1677ac */ /* 0x000e620008000a00 */
[----:B------:R-:W-:Y:S02]  /*4690*/  UISETP.NE.AND UP6, UPT, UR15, 0x1, UPT ;  /* 0x000000010f00788c */ /* 0x000fe4000bfc5270 */
[----:B------:R-:W-:Y:S02]  /*46a0*/  UISETP.NE.AND UP5, UPT, UR50, 0x1, UPT ;  /* 0x000000013200788c */ /* 0x000fe4000bfa5270 */
[----:B------:R-:W-:-:S02]  /*46b0*/  UPRMT UR37, UR10, 0x654, UR37 ;  /* 0x000006540a257896 */ /* 0x000fc40008000025 */
[----:B------:R-:W-:Y:S02]  /*46c0*/  USHF.R.U32.HI UR52, URZ, UR49, UR6 ;  /* 0x00000031ff347299 */ /* 0x000fe40008011606 */
[----:B------:R-:W-:Y:S02]  /*46d0*/  UPRMT UR46, UR10, 0x654, UR41 ;  /* 0x000006540a2e7896 */ /* 0x000fe40008000029 */
[----:B------:R-:W-:Y:S02]  /*46e0*/  UPRMT UR39, UR10, 0x654, UR33 ;  /* 0x000006540a277896 */ /* 0x000fe40008000021 */
[----:B------:R-:W-:Y:S02]  /*46f0*/  UPRMT UR38, UR10, 0x654, UR25 ;  /* 0x000006540a267896 */ /* 0x000fe40008000019 */
[----:B---3--:R-:W-:Y:S02]  /*4700*/  USHF.R.U32.HI UR47, URZ, UR54, UR47 ;  /* 0x00000036ff2f7299 */ /* 0x008fe4000801162f */
[----:B------:R-:W-:-:S11]  /*4710*/  UISETP.NE.AND UP3, UPT, UR4, 0x1, UPT ;  /* 0x000000010400788c */ /* 0x000fd6000bf65270 */
.L_x_97:
[C---:B------:R-:W-:Y:S02]  /*4720*/  LEA R12, R14.reuse, UR21, 0x3 ;  /* 0x000000150e0c7c11 */ /* 0x040fe4000f8e18ff */
[----:B------:R-:W-:Y:S02]  /*4730*/  SHF.L.U32 R9, R13, 0x1f, RZ ;  /* 0x0000001f0d097819 */ /* 0x000fe400000006ff */
[----:B------:R-:W-:Y:S02]  /*4740*/  LEA R10, R14, UR21, 0x4 ;  /* 0x000000150e0a7c11 */ /* 0x000fe4000f8e20ff */
[----:B------:R-:W2:Y:S02]  /*4750*/  SYNCS.PHASECHK.TRANS64.TRYWAIT P0, [R12+URZ+0xa0], R9 ;  /* 0x0000a0090c0075a7 */ /* 0x000ea400080011ff */
[----:B--23--:R-:W-:Y:S05]  /*4760*/  @!P0 BRA `(.L_x_87) ;  /* 0x0000005c00b08947 */ /* 0x00cfea0003800000 */
.L_x_182:
[----:B--2---:R-:W2:Y:S01]  /*4770*/  LDS.128 R8, [R10+0x130] ;  /* 0x000130000a087984 */ /* 0x004ea20000000c00 */
[----:B------:R-:W-:Y:S01]  /*4780*/  UISETP.GE.AND UP0, UPT, UR45, 0x1, UPT ;  /* 0x000000012d00788c */ /* 0x000fe2000bf06270 */
[----:B------:R-:W-:Y:S01]  /*4790*/  @!PT LDS RZ, [RZ] ;  /* 0x00000000fffff984 */ /* 0x000fe20000000800 */
[----:B------:R-:W-:Y:S01]  /*47a0*/  @!PT LDS RZ, [RZ] ;  /* 0x00000000fffff984 */ /* 0x000fe20000000800 */
[----:B------:R-:W-:Y:S01]  /*47b0*/  @!PT LDS RZ, [RZ] ;  /* 0x00000000fffff984 */ /* 0x000fe20000000800 */
[----:B------:R-:W-:Y:S01]  /*47c0*/  @!PT LDS RZ, [RZ] ;  /* 0x00000000fffff984 */ /* 0x000fe20000000800 */
[----:B------:R3:W-:Y:S06]  /*47d0*/  MEMBAR.ALL.CTA ;  /* 0x0000000000007992 */ /* 0x0007ec0000008000 */
[----:B---3--:R-:W3:Y:S01]  /*47e0*/  FENCE.VIEW.ASYNC.S ;  /* 0x00000000000073c6 */ /* 0x008ee20000000000 */
[----:B--2---:R-:W-:Y:S11]  /*47f0*/  LOP3.LUT P0, RZ, R10, 0x1, RZ, 0xc0, !PT ;  /* 0x000000010aff7812 */ /* 0x004ff6000780c0ff */
[----:B------:R-:W-:Y:S02]  /*4800*/  @!UPT UIADD3 URZ, UPT, UPT, URZ, URZ, URZ ;  /* 0x000000fffffff290 */ /* 0x000fe4000fffe0ff */
[----:B---3--:R-:W-:Y:S01]  /*4810*/  VOTEU.ANY UP1, P0 ;  /* 0x0000000000ff7886 */ /* 0x008fe20000020100 */
[----:B------:R-:W-:Y:S11]  /*4820*/  PLOP3.LUT P0, PT, PT, PT, UP1, 0x80, 0x8 ;  /* 0x000000000008781c */ /* 0x000ff60003f0f018 */
[----:B------:R-:W-:Y:S02]  /*4830*/  @!UPT UIADD3 URZ, UPT, UPT, URZ, URZ, URZ ;  /* 0x000000fffffff290 */ /* 0x000fe4000fffe0ff */
[----:B------:R-:W-:Y:S02]  /*4840*/  @P0 SHF.R.U32.HI R0, RZ, 0x10, R9 ;  /* 0x00000010ff000819 */ /* 0x000fe40000011609 */
[----:B------:R-:W-:Y:S02]  /*4850*/  @P0 MOV R6, R8 ;  /* 0x0000000800060202 */ /* 0x000fe40000000f00 */
[----:B------:R-:W-:Y:S01]  /*4860*/  @P0 R2UR UR4, R0 ;  /* 0x00000000000402ca */ /* 0x000fe200000e0000 */
[----:B------:R-:W-:Y:S01]  /*4870*/  VIADD R0, R12, 0xb0 ;  /* 0x000000b00c007836 */ /* 0x000fe20000000000 */
[----:B------:R-:W-:Y:S02]  /*4880*/  @P0 LOP3.LUT R8, R9, 0xffff, RZ, 0xc0, !PT ;  /* 0x0000ffff09080812 */ /* 0x000fe400078ec0ff */
[----:B------:R-:W-:Y:S02]  /*4890*/  @P0 R2UR UR6, R6 ;  /* 0x00000000060602ca */ /* 0x000fe400000e0000 */
[----:B------:R-:W-:Y:S02]  /*48a0*/  PRMT R0, RZ, 0x654, R0 ;  /* 0x00000654ff007816 */ /* 0x000fe40000000000 */
[----:B------:R-:W-:Y:S02]  /*48b0*/  @P0 R2UR UR5, R8 ;  /* 0x00000000080502ca */ /* 0x000fe400000e0000 */
[----:B------:R2:W-:Y:S03]  /*48c0*/  SYNCS.ARRIVE.TRANS64.RED.A1T0 RZ, [R0+URZ], RZ ;  /* 0x000000ff00ff79a7 */ /* 0x0005e600081004ff */
[----:B------:R-:W-:Y:S04]  /*48d0*/  @UP1 UMOV UR29, UR4 ;  /* 0x00000004001d1c82 */ /* 0x000fe80008000000 */
[----:B------:R-:W-:Y:S04]  /*48e0*/  @UP1 UMOV UR14, UR6 ;  /* 0x00000006000e1c82 */ /* 0x000fe80008000000 */
[----:B------:R-:W-:Y:S01]  /*48f0*/  @UP1 UMOV UR13, UR5 ;  /* 0x00000005000d1c82 */ /* 0x000fe20008000000 */
[----:B------:R-:W-:Y:S05]  /*4900*/  BRA.U !UP0, `(.L_x_88) ;  /* 0x0000000108a47547 */ /* 0x000fea000b800000 */
[----:B------:R-:W-:Y:S02]  /*4910*/  UIMAD.WIDE.U32 UR16, UR13, UR51, URZ ;  /* 0x000000330d1072a5 */ /* 0x000fe4000f8e00ff */
[----:B------:R-:W-:Y:S02]  /*4920*/  UIMAD.WIDE.U32 UR18, UR14, UR48, URZ ;  /* 0x000000300e1272a5 */ /* 0x000fe4000f8e00ff */
[----:B------:R-:W-:Y:S02]  /*4930*/  USEL UR4, UR30, UR47, !UP5 ;  /* 0x0000002f1e047287 */ /* 0x000fe4000e800000 */
[----:B------:R-:W-:Y:S02]  /*4940*/  USEL UR7, UR31, UR52, !UP6 ;  /* 0x000000341f077287 */ /* 0x000fe4000f000000 */
[----:B-1----:R-:W-:Y:S02]  /*4950*/  UIMAD.WIDE.U32 UR8, UR4, UR22, URZ ;  /* 0x00000016040872a5 */ /* 0x002fe4000f8e00ff */
[----:B------:R-:W-:Y:S01]  /*4960*/  UIMAD.WIDE.U32 UR10, UR7, UR22, URZ ;  /* 0x00000016070a72a5 */ /* 0x000fe2000f8e00ff */
[----:B------:R-:W-:Y:S02]  /*4970*/  UMOV UR5, UR17 ;  /* 0x0000001100057c82 */ /* 0x000fe40008000000 */
[----:B------:R-:W-:Y:S03]  /*4980*/  USHF.R.U32.HI UR6, URZ, UR54, UR5 ;  /* 0x00000036ff067299 */ /* 0x000fe60008011605 */
[----:B------:R-:W-:Y:S01]  /*4990*/  UMOV UR5, UR19 ;  /* 0x0000001300057c82 */ /* 0x000fe20008000000 */
[----:B------:R-:W-:Y:S02]  /*49a0*/  USEL UR6, UR13, UR6, !UP5 ;  /* 0x000000060d067287 */ /* 0x000fe4000e800000 */
[----:B------:R-:W-:Y:S03]  /*49b0*/  USHF.R.U32.HI UR12, URZ, UR49, UR5 ;  /* 0x00000031ff0c7299 */ /* 0x000fe60008011605 */
[----:B------:R-:W-:Y:S02]  /*49c0*/  UMOV UR5, UR9 ;  /* 0x0000000900057c82 */ /* 0x000fe40008000000 */
[----:B------:R-:W-:Y:S03]  /*49d0*/  @UP4 USHF.R.U32.HI UR4, URZ, UR23, UR5 ;  /* 0x00000017ff044299 */ /* 0x000fe60008011605 */
[----:B------:R-:W-:Y:S01]  /*49e0*/  UMOV UR5, UR11 ;  /* 0x0000000b00057c82 */ /* 0x000fe20008000000 */
[----:B------:R-:W-:Y:S02]  /*49f0*/  UIMAD UR4, UR45, UR4, URZ ;  /* 0x000000042d0472a4 */ /* 0x000fe4000f8e02ff */
[----:B------:R-:W-:Y:S02]  /*4a00*/  @UP4 USHF.R.U32.HI UR7, URZ, UR23, UR5 ;  /* 0x00000017ff074299 */ /* 0x000fe40008011605 */
[----:B------:R-:W-:Y:S02]  /*4a10*/  UIMAD.WIDE.U32 UR10, UR6, UR22, URZ ;  /* 0x00000016060a72a5 */ /* 0x000fe4000f8e00ff */
[----:B------:R-:W-:Y:S02]  /*4a20*/  USEL UR5, UR14, UR12, !UP6 ;  /* 0x0000000c0e057287 */ /* 0x000fe4000f000000 */
[----:B------:R-:W-:Y:S02]  /*4a30*/  UIMAD UR8, UR45, UR7, URZ ;  /* 0x000000072d0872a4 */ /* 0x000fe4000f8e02ff */
[----:B------:R-:W-:Y:S03]  /*4a40*/  UISETP.GE.AND UP0, UPT, UR6, UR4, UPT ;  /* 0x000000040600728c */ /* 0x000fe6000bf06270 */
[----:B------:R-:W-:Y:S01]  /*4a50*/  UMOV UR4, UR11 ;  /* 0x0000000b00047c82 */ /* 0x000fe20008000000 */
[----:B------:R-:W-:Y:S02]  /*4a60*/  UISETP.GE.OR UP0, UPT, UR5, UR8, UP0 ;  /* 0x000000080500728c */ /* 0x000fe40008706670 */
[----:B------:R-:W-:Y:S02]  /*4a70*/  USHF.R.U32.HI UR4, URZ, UR23, UR4 ;  /* 0x00000017ff047299 */ /* 0x000fe40008011604 */
[----:B------:R-:W-:Y:S02]  /*4a80*/  UIMAD.WIDE.U32 UR8, UR5, UR22, URZ ;  /* 0x00000016050872a5 */ /* 0x000fe4000f8e00ff */
[----:B------:R-:W-:Y:S04]  /*4a90*/  USEL UR10, UR6, UR4, !UP4 ;  /* 0x00000004060a7287 */ /* 0x000fe8000e000000 */
[----:B------:R-:W-:Y:S01]  /*4aa0*/  UIADD3 UR11, UPT, UPT, -UR10, URZ, URZ ;  /* 0x000000ff0a0b7290 */ /* 0x000fe2000fffe1ff */
[----:B------:R-:W-:Y:S02]  /*4ab0*/  @!UP0 UMOV UR4, UR9 ;  /* 0x0000000900048c82 */ /* 0x000fe40008000000 */
[----:B------:R-:W-:Y:S02]  /*4ac0*/  @!UP0 USHF.R.U32.HI UR4, URZ, UR23, UR4 ;  /* 0x00000017ff048299 */ /* 0x000fe40008011604 */
[----:B------:R-:W-:Y:S02]  /*4ad0*/  UIMAD UR8, UR45, UR11, UR6 ;  /* 0x0000000b2d0872a4 */ /* 0x000fe4000f8e0206 */
[----:B------:R-:W-:Y:S04]  /*4ae0*/  @!UP0 USEL UR4, UR5, UR4, !UP4 ;  /* 0x0000000405048287 */ /* 0x000fe8000e000000 */
[----:B------:R-:W-:Y:S02]  /*4af0*/  @!UP0 UIMAD UR7, UR7, UR8, UR4 ;  /* 0x00000008070782a4 */ /* 0x000fe4000f8e0204 */
[----:B------:R-:W-:Y:S02]  /*4b00*/  @!UP0 UIADD3 UR9, UPT, UPT, UR10, -UR4, URZ ;  /* 0x800000040a098290 */ /* 0x000fe4000fffe0ff */
[----:B------:R-:W-:Y:S02]  /*4b10*/  UIADD3 UR8, UPT, UPT, -UR6, URZ, URZ ;  /* 0x000000ff06087290 */ /* 0x000fe4000fffe1ff */
[----:B------:R-:W-:Y:S02]  /*4b20*/  UIADD3 UR4, UPT, UPT, -UR5, URZ, URZ ;  /* 0x000000ff05047290 */ /* 0x000fe4000fffe1ff */
[----:B------:R-:W-:Y:S03]  /*4b30*/  @!UP0 UIMAD UR6, UR9, UR45, UR5 ;  /* 0x0000002d090682a4 */ /* 0x000fe6000f8e0205 */
[----:B------:R-:W-:Y:S01]  /*4b40*/  @!UP0 UMOV UR5, UR7 ;  /* 0x0000000700058c82 */ /* 0x000fe20008000000 */
[----:B------:R-:W-:Y:S02]  /*4b50*/  UIMAD UR7, UR15, UR4, UR14 ;  /* 0x000000040f0772a4 */ /* 0x000fe4000f8e020e */
[----:B------:R-:W-:Y:S02]  /*4b60*/  UIMAD UR4, UR50, UR8, UR13 ;  /* 0x00000008320472a4 */ /* 0x000fe4000f8e020d */
[----:B------:R-:W-:Y:S02]  /*4b70*/  UIMAD UR14, UR5, UR15, UR7 ;  /* 0x0000000f050e72a4 */ /* 0x000fe4000f8e0207 */
[----:B------:R-:W-:Y:S11]  /*4b80*/  UIMAD UR13, UR6, UR50, UR4 ;  /* 0x00000032060d72a4 */ /* 0x000ff6000f8e0204 */
[----:B------:R-:W-:Y:S01]  /*4b90*/  @!UPT UIADD3 URZ, UPT, UPT, URZ, URZ, URZ ;  /* 0x000000fffffff290 */ /* 0x000fe2000fffe0ff */
.L_x_88:
[----:B------:R-:W3:Y:S01]  /*4ba0*/  @!UP3 LDCU.128 UR8, c[0x0][0xb10] ;  /* 0x00016200ff08b7ac */ /* 0x000ee20008000c00 */
[C---:B------:R-:W-:Y:S02]  /*4bb0*/  ISETP.NE.U32.AND P1, PT, R4.reuse, RZ, PT ;  /* 0x000000ff0400720c */ /* 0x040fe40003f25070 */
[----:B------:R-:W-:Y:S02]  /*4bc0*/  ISETP.NE.U32.AND P0, PT, R4, RZ, PT ;  /* 0x000000ff0400720c */ /* 0x000fe40003f05070 */
[C---:B------:R-:W-:Y:S02]  /*4bd0*/  ISETP.NE.AND.EX P1, PT, R5.reuse, RZ, PT, P1 ;  /* 0x000000ff0500720c */ /* 0x040fe40003f25310 */
[----:B------:R-:W-:Y:S01]  /*4be0*/  ISETP.NE.AND.EX P0, PT, R5, RZ, PT, P0 ;  /* 0x000000ff0500720c */ /* 0x000fe20003f05300 */
[----:B------:R-:W4:Y:S01]  /*4bf0*/  @!UP3 LDCU UR5, c[0x0][0xb0c] ;  /* 0x00016180ff05b7ac */ /* 0x000f220008000800 */
[----:B------:R-:W-:Y:S01]  /*4c00*/  SHF.L.U32 R9, R15, 0x1f, RZ ;  /* 0x0000001f0f097819 */ /* 0x000fe200000006ff */
[----:B------:R-:W-:Y:S02]  /*4c10*/  USHF.L.U32 UR42, UR32, 0x8, URZ ;  /* 0x00000008202a7899 */ /* 0x000fe400080006ff */
[----:B------:R-:W-:Y:S02]  /*4c20*/  USHF.L.U32 UR43, UR20, 0x6, URZ ;  /* 0x00000006142b7899 */ /* 0x000fe400080006ff */
[----:B---3--:R-:W-:Y:S07]  /*4c30*/  UIMAD.WIDE.U32 UR6, UR14, UR8, URZ ;  /* 0x000000080e0672a5 */ /* 0x008fee000f8e00ff */
[----:B------:R-:W-:Y:S01]  /*4c40*/  @!UP3 UMOV UR4, UR7 ;  /* 0x000000070004bc82 */ /* 0x000fe20008000000 */
[----:B----4-:R-:W-:Y:S02]  /*4c50*/  @!UP3 UISETP.NE.AND UP0, UPT, UR5, 0x1, UPT ;  /* 0x000000010500b88c */ /* 0x010fe4000bf05270 */
[----:B------:R-:W-:Y:S02]  /*4c60*/  @!UP3 USHF.R.U32.HI UR4, URZ, UR9, UR4 ;  /* 0x00000009ff04b299 */ /* 0x000fe40008011604 */
[----:B------:R-:W-:Y:S02]  /*4c70*/  UIMAD.WIDE.U32 UR6, UR13, UR11, URZ ;  /* 0x0000000b0d0672a5 */ /* 0x000fe4000f8e00ff */
[----:B------:R-:W-:Y:S02]  /*4c80*/  @!UP3 USEL UR8, UR14, UR4, !UP0 ;  /* 0x000000040e08b287 */ /* 0x000fe4000c000000 */
[----:B------:R-:W-:Y:S03]  /*4c90*/  @!UP3 UISETP.NE.AND UP0, UPT, UR10, 0x1, UPT ;  /* 0x000000010a00b88c */ /* 0x000fe6000bf05270 */
[----:B------:R-:W-:Y:S02]  /*4ca0*/  @!UP3 UMOV UR6, UR7 ;  /* 0x000000070006bc82 */ /* 0x000fe40008000000 */
[----:B------:R-:W3:Y:S02]  /*4cb0*/  @!UP3 LDCU UR4, c[0x0][0xb20] ;  /* 0x00016400ff04b7ac */ /* 0x000ee40008000800 */
[----:B---3--:R-:W-:Y:S04]  /*4cc0*/  @!UP3 USHF.R.U32.HI UR6, URZ, UR4, UR6 ;  /* 0x00000004ff06b299 */ /* 0x008fe80008011606 */
[----:B------:R-:W-:Y:S04]  /*4cd0*/  @!UP3 USEL UR6, UR13, UR6, !UP0 ;  /* 0x000000060d06b287 */ /* 0x000fe8000c000000 */
[----:B------:R-:W-:Y:S02]  /*4ce0*/  @!UP3 UIADD3 UR4, UPT, UPT, -UR8, UR6, URZ ;  /* 0x000000060804b290 */ /* 0x000fe4000fffe1ff */
[----:B------:R-:W-:Y:S02]  /*4cf0*/  @!UP3 UIADD3 UR6, UPT, UPT, UR8, -UR6, URZ ;  /* 0x800000060806b290 */ /* 0x000fe4000fffe0ff */
[----:B------:R-:W-:Y:S02]  /*4d00*/  @!UP3 UIMAD UR14, UR4, UR5, UR14 ;  /* 0x00000005040eb2a4 */ /* 0x000fe4000f8e020e */
[----:B------:R-:W-:Y:S01]  /*4d10*/  @!UP3 UIMAD UR13, UR6, UR10, UR13 ;  /* 0x0000000a060db2a4 */ /* 0x000fe2000f8e020d */
[----:B------:R-:W-:Y:S11]  /*4d20*/  BRA.U UP2, `(.L_x_89) ;  /* 0x0000000102107547 */ /* 0x000ff6000b800000 */
[----:B--2---:R-:W-:Y:S04]  /*4d30*/  MOV R0, UR53 ;  /* 0x0000003500007c02 */ /* 0x004fe80008000f00 */
[----:B------:R-:W-:Y:S04]  /*4d40*/  SHF.L.U32 R11, R0, 0x1f, RZ ;  /* 0x0000001f000b7819 */ /* 0x000fe800000006ff */
[----:B------:R-:W2:Y:S02]  /*4d50*/  SYNCS.PHASECHK.TRANS64.TRYWAIT P2, [UR21+0x98], R11 ;  /* 0x0000980bff0075a7 */ /* 0x000ea40008041115 */
[----:B--2---:R-:W-:Y:S05]  /*4d60*/  @!P2 BRA `(.L_x_90) ;  /* 0x000000580044a947 */ /* 0x004fea0003800000 */
.L_x_89:
[----:B------:R-:W-:Y:S05]  /*4d70*/  @!P1 BRA `(.L_x_91) ;  /* 0x0000000000309947 */ /* 0x000fea0003800000 */
[----:B------:R-:W-:Y:S01]  /*4d80*/  ISETP.NE.U32.AND P1, PT, R2, RZ, PT ;  /* 0x000000ff0200720c */ /* 0x000fe20003f25070 */
[----:B------:R-:W3:Y:S01]  /*4d90*/  LDCU.64 UR4, c[0x0][0x358] ;  /* 0x00006b00ff0477ac */ /* 0x000ee20008000a00 */
[----:B------:R-:W-:Y:S02]  /*4da0*/  IMAD.MOV.U32 R80, RZ, RZ, 0x1 ;  /* 0x00000001ff507424 */ /* 0x000fe400078e00ff */
[----:B------:R-:W-:Y:S11]  /*4db0*/  ISETP.NE.AND.EX P1, PT, R3, RZ, PT, P1 ;  /* 0x000000ff0300720c */ /* 0x000ff60003f25310 */
[----:B------:R-:W-:Y:S02]  /*4dc0*/  @!UPT UIADD3 URZ, UPT, UPT, URZ, URZ, URZ ;  /* 0x000000fffffff290 */ /* 0x000fe4000fffe0ff */
[----:B--2---:R-:W2:Y:S01]  /*4dd0*/  @P1 LDC.64 R10, c[0x0][0x888] ;  /* 0x00022200ff0a1b82 */ /* 0x004ea20000000a00 */
[----:B------:R-:W-:Y:S04]  /*4de0*/  @P1 IMAD R0, R4, UR36, RZ ;  /* 0x0000002404001c24 */ /* 0x000fe8000f8e02ff */
[----:B--2---:R-:W-:Y:S04]  /*4df0*/  @P1 IMAD.WIDE R10, R0, 0x4, R10 ;  /* 0x00000004000a1825 */ /* 0x004fe800078e020a */
[----:B------:R-:W-:Y:S01]  /*4e00*/  HFMA2 R0, -RZ, RZ, 0, 5.9604644775390625e-08 ;  /* 0x00000001ff007431 */ /* 0x000fe200000001ff */
[----:B---3-5:R3:W5:Y:S04]  /*4e10*/  @P1 LDG.E R41, desc[UR4][R10.64] ;  /* 0x000000040a291981 */ /* 0x028768000c1e1900 */
[----:B------:R-:W-:Y:S01]  /*4e20*/  @!P1 PRMT R80, R0, 0x7610, R80 ;  /* 0x0000761000509816 */ /* 0x000fe20000000050 */
[----:B---3--:R-:W4:Y:S06]  /*4e30*/  @!P1 LDC R41, c[0x0][0x880] ;  /* 0x00022000ff299b82 */ /* 0x008f2c0000000800 */
.L_x_91:
[----:B----45:R-:W-:Y:S01]  /*4e40*/  @!P0 FSETP.EQ.AND P1, PT, R41, RZ, PT ;  /* 0x000000ff2900820b */ /* 0x030fe20003f22000 */
[----:B------:R-:W-:Y:S01]  /*4e50*/  @!UPT UIADD3 URZ, UPT, UPT, URZ, URZ, URZ ;  /* 0x000000fffffff290 */ /* 0x000fe2000fffe0ff */
[----:B------:R-:W-:Y:S11]  /*4e60*/  @!P0 BRA `(.L_x_92) ;  /* 0x0000000000188947 */ /* 0x000ff60003800000 */
[----:B------:R-:W-:Y:S02]  /*4e70*/  LOP3.LUT P0, RZ, R80, 0xff, RZ, 0xc0, !PT ;  /* 0x000000ff50ff7812 */ /* 0x000fe4000780c0ff */
[----:B------:R-:W-:Y:S04]  /*4e80*/  ISETP.NE.U32.AND P1, PT, R2, RZ, PT ;  /* 0x000000ff0200720c */ /* 0x000fe80003f25070 */
[----:B------:R-:W-:Y:S04]  /*4e90*/  ISETP.NE.AND.EX P1, PT, R3, RZ, PT, P1 ;  /* 0x000000ff0300720c */ /* 0x000fe80003f25310 */
[----:B------:R-:W-:Y:S03]  /*4ea0*/  PLOP3.LUT P1, PT, P1, PT, PT, 0x8, 0x80 ;  /* 0x000000000080781c */ /* 0x000fe60000f2e170 */
[----:B------:R-:W-:Y:S11]  /*4eb0*/  @P0 FSETP.EQ.AND P1, PT, R41, RZ, PT ;  /* 0x000000ff2900020b */ /* 0x000ff60003f22000 */
[----:B------:R-:W-:Y:S02]  /*4ec0*/  @!UPT UIADD3 URZ, UPT, UPT, URZ, URZ, URZ ;  /* 0x000000fffffff290 */ /* 0x000fe4000fffe0ff */
.L_x_92:
[----:B------:R-:W3:Y:S01]  /*4ed0*/  SYNCS.PHASECHK.TRANS64.TRYWAIT P2, [UR21+0x70], R9 ;  /* 0x00007009ff0075a7 */ /* 0x000ee20008041115 */
[----:B------:R-:W-:Y:S04]  /*4ee0*/  ELECT P0, URZ, PT ;  /* 0x0000000000ff782f */ /* 0x000fe80003800000 */
[----:B------:R-:W-:Y:S11]  /*4ef0*/  PLOP3.LUT P1, PT, P1, P0, PT, 0xf2, 0x2f ;  /* 0x00000000002f781c */ /* 0x000ff60000f21e72 */
[----:B------:R-:W-:Y:S02]  /*4f00*/  @!UPT UIADD3 URZ, UPT, UPT, URZ, URZ, URZ ;  /* 0x000000fffffff290 */ /* 0x000fe4000fffe0ff */
[----:B------:R-:W-:Y:S05]  /*4f10*/  @!P1 IADD3 R8, P0, PT, R16, 0x580, RZ ;  /* 0x0000058010089810 */ /* 0x000fea0007f1e0ff */
[----:B------:R-:W-:Y:S01]  /*4f20*/  @!P1 IMAD.X R6, RZ, RZ, R17, P0 ;  /* 0x000000ffff069224 */ /* 0x000fe200000e0611 */
[----:B---3--:R-:W-:Y:S07]  /*4f30*/  @!P2 BRA `(.L_x_93) ;  /* 0x0000005400e8a947 */ /* 0x008fee0003800000 */
.L_x_185:
[----:B------:R-:W-:Y:S01]  /*4f40*/  @!P1 R2UR UR5, R8 ;  /* 0x00000000080592ca */ /* 0x000fe200000e0000 */
[----:B------:R-:W-:Y:S01]  /*4f50*/  VOTEU.ALL UP0, P1 ;  /* 0x0000000000ff7886 */ /* 0x000fe20000800000 */
[----:B------:R-:W-:Y:S01]  /*4f60*/  @!P1 R2UR UR4, R6 ;  /* 0x00000000060492ca */ /* 0x000fe200000e0000 */
[----:B------:R-:W-:Y:S01]  /*4f70*/  UMOV UR6, 0x0 ;  /* 0x0000000000067882 */ /* 0x000fe20000000000 */
[----:B------:R-:W-:Y:S01]  /*4f80*/  UMOV UR7, 0x10000000 ;  /* 0x1000000000077882 */ /* 0x000fe20000000000 */
[----:B------:R-:W-:Y:S01]  /*4f90*/  UMOV UR44, UR36 ;  /* 0x00000024002c7c82 */ /* 0x000fe20008000000 */
[----:B------:R-:W-:Y:S01]  /*4fa0*/  @!UP0 UIADD3 UR40, UPT, UPT, UR21, 0x200, URZ ;  /* 0x0000020015288890 */ /* 0x000fe2000fffe0ff */
[----:B--2---:R-:W-:Y:S01]  /*4fb0*/  @!P1 IMAD.MOV.U32 R0, RZ, RZ, 0x2000 ;  /* 0x00002000ff009424 */ /* 0x004fe200078e00ff */
[----:B------:R-:W-:Y:S01]  /*4fc0*/  @!UP0 UIADD3 UR10, UPT, UPT, UR42, 0x80, URZ ;  /* 0x000000802a0a8890 */ /* 0x000fe2000fffe0ff */
[----:B------:R-:W-:Y:S01]  /*4fd0*/  @!P1 IADD3 R8, P0, PT, R16, 0x580, RZ ;  /* 0x0000058010089810 */ /* 0x000fe20007f1e0ff */
[----:B------:R-:W-:Y:S01]  /*4fe0*/  @!UP0 UIADD3 UR8, UPT, UPT, UR21, 0x1200, URZ ;  /* 0x0000120015088890 */ /* 0x000fe2000fffe0ff */
[----:B------:R-:W-:Y:S02]  /*4ff0*/  VOTEU.ALL UP0, P1 ;  /* 0x0000000000ff7886 */ /* 0x000fe40000800000 */
[----:B------:R-:W-:Y:S01]  /*5000*/  IMAD.U32 R10, RZ, RZ, UR5 ;  /* 0x00000005ff0a7e24 */ /* 0x000fe2000f8e00ff */
[----:B------:R-:W-:Y:S01]  /*5010*/  UMOV UR9, UR41 ;  /* 0x0000002900097c82 */ /* 0x000fe20008000000 */
[----:B------:R-:W-:Y:S01]  /*5020*/  IMAD.U32 R11, RZ, RZ, UR4 ;  /* 0x00000004ff0b7e24 */ /* 0x000fe2000f8e00ff */
[----:B------:R-:W-:Y:S01]  /*5030*/  UMOV UR11, UR43 ;  /* 0x0000002b000b7c82 */ /* 0x000fe20008000000 */
[----:B------:R-:W-:Y:S01]  /*5040*/  UMOV UR12, UR36 ;  /* 0x00000024000c7c82 */ /* 0x000fe20008000000 */
[----:B------:R-:W-:Y:S01]  /*5050*/  @!P1 R2UR UR4, R10 ;  /* 0x000000000a0492ca */ /* 0x000fe200000e0000 */
[----:B------:R-:W-:Y:S01]  /*5060*/  @!P1 IMAD.X R6, RZ, RZ, R17, P0 ;  /* 0x000000ffff069224 */ /* 0x000fe200000e0611 */
[----:B------:R-:W-:Y:S11]  /*5070*/  @!P1 R2UR UR5, R11 ;  /* 0x000000000b0592ca */ /* 0x000ff600000e0000 */
[----:B------:R-:W-:Y:S02]  /*5080*/  @!UPT UIADD3 URZ, UPT, UPT, URZ, URZ, URZ ;  /* 0x000000fffffff290 */ /* 0x000fe4000fffe0ff */
[----:B------:R2:W-:Y:S01]  /*5090*/  @!UP0 UTMALDG.3D [UR40], [UR4], desc[UR6] ;  /* 0x00000628040085b4 */ /* 0x0005e20008011000 */
[----:B------:R-:W-:Y:S05]  /*50a0*/  VOTEU.ALL UP0, P1 ;  /* 0x0000000000ff7886 */ /* 0x000fea0000800000 */
[----:B------:R2:W-:Y:S01]  /*50b0*/  @!UP0 UTMALDG.3D [UR8], [UR4], desc[UR6] ;  /* 0x00000608040085b4 */ /* 0x0005e20008011000 */
[----:B------:R2:W-:Y:S01]  /*50c0*/  @!P1 SYNCS.ARRIVE.TRANS64.RED.A0TR RZ, [UR21+0x50], R0 ;  /* 0x00005000ffff99a7 */ /* 0x0005e20008300415 */
[----:B------:R-:W-:Y:S01]  /*50d0*/  SYNCS.ARRIVE.TRANS64.RED.A1T0 RZ, [UR46], RZ ;  /* 0x000000ffffff79a7 */ /* 0x000fe2000810042e */
[----:B------:R-:W3:Y:S02]  /*50e0*/  SYNCS.PHASECHK.TRANS64.TRYWAIT P2, [UR21+0x78], R9 ;  /* 0x00007809ff0075a7 */ /* 0x000ee40008041115 */
[----:B--23--:R-:W-:Y:S05]  /*50f0*/  @!P2 BRA `(.L_x_94) ;  /* 0x000000540090a947 */ /* 0x00cfea0003800000 */
.L_x_187:
        /* <DEDUP_REMOVED lines=10> */
[----:B------:R-:W-:Y:S02]  /*51a0*/  @!UP0 UIADD3 UR10, UPT, UPT, UR42, 0xa0, URZ ;  /* 0x000000a02a0a8890 */ /* 0x000fe4000fffe0ff */
[----:B------:R-:W-:Y:S01]  /*51b0*/  @!UP0 UIADD3 UR8, UPT, UPT, UR21, 0x3200, URZ ;  /* 0x0000320015088890 */ /* 0x000fe2000fffe0ff */
[----:B------:R-:W-:Y:S01]  /*51c0*/  IMAD.U32 R10, RZ, RZ, UR5 ;  /* 0x00000005ff0a7e24 */ /* 0x000fe2000f8e00ff */
[----:B------:R-:W-:Y:S01]  /*51d0*/  VOTEU.ALL UP0, P1 ;  /* 0x0000000000ff7886 */ /* 0x000fe20000800000 */
[----:B------:R-:W-:Y:S01]  /*51e0*/  IMAD.U32 R11, RZ, RZ, UR4 ;  /* 0x00000004ff0b7e24 */ /* 0x000fe2000f8e00ff */
[----:B------:R-:W-:Y:S01]  /*51f0*/  UMOV UR9, UR33 ;  /* 0x0000002100097c82 */ /* 0x000fe20008000000 */
[----:B------:R-:W-:Y:S01]  /*5200*/  UMOV UR11, UR43 ;  /* 0x0000002b000b7c82 */ /* 0x000fe20008000000 */
[----:B------:R-:W-:Y:S01]  /*5210*/  @!P1 R2UR UR4, R10 ;  /* 0x000000000a0492ca */ /* 0x000fe200000e0000 */
[----:B------:R-:W-:Y:S01]  /*5220*/  UMOV UR12, UR36 ;  /* 0x00000024000c7c82 */ /* 0x000fe20008000000 */
[----:B------:R-:W-:Y:S01]  /*5230*/  @!P1 R2UR UR5, R11 ;  /* 0x000000000b0592ca */ /* 0x000fe200000e0000 */
[----:B------:R-:W-:Y:S11]  /*5240*/  @!P1 IMAD.X R6, RZ, RZ, R17, P0 ;  /* 0x000000ffff069224 */ /* 0x000ff600000e0611 */
[----:B------:R-:W-:Y:S01]  /*5250*/  @!UPT UIADD3 URZ, UPT, UPT, URZ, URZ, URZ ;  /* 0x000000fffffff290 */ /* 0x000fe2000fffe0ff */
[----:B------:R2:W-:Y:S01]  /*5260*/  @!UP0 UTMALDG.3D [UR32], [UR4], desc[UR6] ;  /* 0x00000620040085b4 */ /* 0x0005e20008011000 */
[----:B------:R-:W-:Y:S05]  /*5270*/  VOTEU.ALL UP0, P1 ;  /* 0x0000000000ff7886 */ /* 0x000fea0000800000 */
[----:B------:R2:W-:Y:S01]  /*5280*/  @!UP0 UTMALDG.3D [UR8], [UR4], desc[UR6] ;  /* 0x00000608040085b4 */ /* 0x0005e20008011000 */
[----:B------:R2:W-:Y:S01]  /*5290*/  @!P1 SYNCS.ARRIVE.TRANS64.RED.A0TR RZ, [UR21+0x58], R0 ;  /* 0x00005800ffff99a7 */ /* 0x0005e20008300415 */
[----:B------:R-:W-:Y:S01]  /*52a0*/  SYNCS.ARRIVE.TRANS64.RED.A1T0 RZ, [UR39], RZ ;  /* 0x000000ffffff79a7 */ /* 0x000fe20008100427 */
[----:B------:R-:W3:Y:S02]  /*52b0*/  SYNCS.PHASECHK.TRANS64.TRYWAIT P2, [UR21+0x80], R9 ;  /* 0x00008009ff0075a7 */ /* 0x000ee40008041115 */
[----:B--23--:R-:W-:Y:S05]  /*52c0*/  @!P2 BRA `(.L_x_95) ;  /* 0x000000540034a947 */ /* 0x00cfea0003800000 */
.L_x_189:
        /* <DEDUP_REMOVED lines=9> */
[----:B------:R-:W-:Y:S01]  /*5360*/  VIADD R14, R14, 0x1 ;  /* 0x000000010e0e7836 */ /* 0x000fe20000000000 */
        /* <DEDUP_REMOVED lines=10> */
[----:B------:R-:W-:Y:S11]  /*5410*/  UMOV UR12, UR36 ;  /* 0x00000024000c7c82 */ /* 0x000ff60008000000 */
        /* <DEDUP_REMOVED lines=8> */
.L_x_191:
[----:B------:R-:W-:Y:S01]  /*54a0*/  UPLOP3.LUT UP2, UPT, UPT, UPT, UPT, 0x80, 0x8 ;  /* 0x000000000008789c */ /* 0x000fe20003f4f070 */
[----:B------:R-:W-:Y:S01]  /*54b0*/  @!P1 IADD3 R6, P0, PT, R16, 0x580, RZ ;  /* 0x0000058010069810 */ /* 0x000fe20007f1e0ff */
[----:B------:R-:W-:Y:S01]  /*54c0*/  UMOV UR6, 0x0 ;  /* 0x0000000000067882 */ /* 0x000fe20000000000 */
[----:B------:R-:W-:Y:S01]  /*54d0*/  UMOV UR7, 0x10000000 ;  /* 0x1000000000077882 */ /* 0x000fe20000000000 */
[----:B------:R-:W-:Y:S01]  /*54e0*/  VOTEU.ALL UP0, P1 ;  /* 0x0000000000ff7886 */ /* 0x000fe20000800000 */
[----:B------:R-:W-:Y:S01]  /*54f0*/  @!P1 R2UR UR5, R6 ;  /* 0x00000000060592ca */ /* 0x000fe200000e0000 */
[----:B--2---:R-:W-:Y:S01]  /*5500*/  @!P1 IMAD.X R0, RZ, RZ, R17, P0 ;  /* 0x000000ffff009224 */ /* 0x004fe200000e0611 */
[----:B------:R-:W-:Y:S01]  /*5510*/  UMOV UR19, UR43 ;  /* 0x0000002b00137c82 */ /* 0x000fe20008000000 */
[----:B------:R-:W-:Y:S01]  /*5520*/  UMOV UR20, UR36 ;  /* 0x0000002400147c82 */ /* 0x000fe20008000000 */
[----:B------:R-:W-:Y:S01]  /*5530*/  @!UP0 UIADD3 UR18, UPT, UPT, UR42, 0x60, URZ ;  /* 0x000000602a128890 */ /* 0x000fe2000fffe0ff */
[----:B------:R-:W-:Y:S01]  /*5540*/  R2UR UR26, R82 ;  /* 0x00000000521a72ca */ /* 0x000fe200000e0000 */
[----:B------:R-:W-:Y:S01]  /*5550*/  @!UP0 UIADD3 UR16, UPT, UPT, UR21, 0x6200, URZ ;  /* 0x0000620015108890 */ /* 0x000fe2000fffe0ff */
[----:B------:R-:W-:Y:S01]  /*5560*/  @!P1 R2UR UR4, R0 ;  /* 0x00000000000492ca */ /* 0x000fe200000e0000 */
[----:B------:R-:W-:Y:S01]  /*5570*/  @!UP0 UIADD3 UR17, UPT, UPT, UR21, 0x68, URZ ;  /* 0x0000006815118890 */ /* 0x000fe2000fffe0ff */
[----:B------:R-:W-:Y:S01]  /*5580*/  R2UR UR24, R83 ;  /* 0x00000000531872ca */ /* 0x000fe200000e0000 */
[----:B------:R-:W-:Y:S01]  /*5590*/  @!UP0 UIADD3 UR10, UPT, UPT, UR42, 0xe0, URZ ;  /* 0x000000e02a0a8890 */ /* 0x000fe2000fffe0ff */
[----:B------:R-:W-:Y:S01]  /*55a0*/  ISETP.NE.AND P0, PT, R14, 0x2, PT ;  /* 0x000000020e00780c */ /* 0x000fe20003f05270 */
[----:B------:R-:W-:Y:S01]  /*55b0*/  @!UP0 UIADD3 UR8, UPT, UPT, UR21, 0x7200, URZ ;  /* 0x0000720015088890 */ /* 0x000fe2000fffe0ff */
[----:B------:R-:W-:Y:S01]  /*55c0*/  IMAD.U32 R8, RZ, RZ, UR5 ;  /* 0x00000005ff087e24 */ /* 0x000fe2000f8e00ff */
[----:B------:R-:W-:Y:S01]  /*55d0*/  VOTEU.ALL UP0, P1 ;  /* 0x0000000000ff7886 */ /* 0x000fe20000800000 */
[----:B------:R-:W-:Y:S01]  /*55e0*/  UMOV UR11, UR43 ;  /* 0x0000002b000b7c82 */ /* 0x000fe20008000000 */
[----:B------:R-:W-:Y:S01]  /*55f0*/  UMOV UR12, UR36 ;  /* 0x00000024000c7c82 */ /* 0x000fe20008000000 */
[----:B------:R-:W-:Y:S01]  /*5600*/  UMOV UR9, UR17 ;  /* 0x0000001100097c82 */ /* 0x000fe20008000000 */
[----:B------:R-:W-:Y:S01]  /*5610*/  SEL R0, RZ, 0x1, P0 ;  /* 0x00000001ff007807 */ /* 0x000fe20000000000 */
[----:B------:R-:W-:Y:S01]  /*5620*/  UIADD3 UR32, UPT, UPT, UR13, UR26, URZ ;  /* 0x0000001a0d207290 */ /* 0x000fe2000fffe0ff */
[----:B------:R-:W-:Y:S01]  /*5630*/  IMAD.U32 R9, RZ, RZ, UR4 ;  /* 0x00000004ff097e24 */ /* 0x000fe2000f8e00ff */
[----:B------:R-:W-:Y:S01]  /*5640*/  @!P1 R2UR UR4, R8 ;  /* 0x00000000080492ca */ /* 0x000fe200000e0000 */
[----:B------:R-:W-:Y:S01]  /*5650*/  UMOV UR36, UR29 ;  /* 0x0000001d00247c82 */ /* 0x000fe20008000000 */
[----:B------:R-:W-:Y:S02]  /*5660*/  LOP3.LUT R13, R13, R0, RZ, 0x3c, !PT ;  /* 0x000000000d0d7212 */ /* 0x000fe400078e3cff */
[----:B------:R-:W-:Y:S02]  /*5670*/  @!P1 R2UR UR5, R9 ;  /* 0x00000000090592ca */ /* 0x000fe400000e0000 */
[----:B------:R-:W-:Y:S02]  /*5680*/  LOP3.LUT R15, R15, 0x1, RZ, 0x3c, !PT ;  /* 0x000000010f0f7812 */ /* 0x000fe400078e3cff */
[----:B------:R-:W-:Y:S09]  /*5690*/  SEL R14, R14, RZ, P0 ;  /* 0x000000ff0e0e7207 */ /* 0x000ff20000000000 */
[----:B------:R2:W-:Y:S01]  /*56a0*/  @!UP0 UTMALDG.3D [UR16], [UR4], desc[UR6] ;  /* 0x00000610040085b4 */ /* 0x0005e20008011000 */
[----:B------:R-:W-:Y:S05]  /*56b0*/  VOTEU.ALL UP0, P1 ;  /* 0x0000000000ff7886 */ /* 0x000fea0000800000 */
[----:B------:R3:W-:Y:S01]  /*56c0*/  @!UP0 UTMALDG.3D [UR8], [UR4], desc[UR6] ;  /* 0x00000608040085b4 */ /* 0x0007e20008011000 */
[----:B------:R3:W-:Y:S01]  /*56d0*/  @!P1 SYNCS.ARRIVE.TRANS64.RED.A0TR RZ, [UR21+0x68], R7 ;  /* 0x00006807ffff99a7 */ /* 0x0007e20008300415 */
[----:B------:R-:W-:Y:S01]  /*56e0*/  SYNCS.ARRIVE.TRANS64.RED.A1T0 RZ, [UR37], RZ ;  /* 0x000000ffffff79a7 */ /* 0x000fe20008100425 */
[----:B--2---:R-:W-:Y:S01]  /*56f0*/  UIADD3 UR20, UPT, UPT, UR14, UR24, URZ ;  /* 0x000000180e147290 */ /* 0x004fe2000fffe0ff */
[----:B------:R-:W-:Y:S11]  /*5700*/  BRA.U UP1, `(.L_x_97) ;  /* 0xfffffff101047547 */ /* 0x000ff6000b83ffff */
[----:B------:R-:W-:-:S04]  /*5710*/  SHF.L.U32 R3, R15, 0x1f, RZ ;  /* 0x0000001f0f037819 */ /* 0x000fc800000006ff */
[----:B------:R-:W2:Y:S02]  /*5720*/  SYNCS.PHASECHK.TRANS64.TRYWAIT P0, [UR21+0x70], R3 ;  /* 0x00007003ff0075a7 */ /* 0x000ea40008001115 */
[----:B--2---:R-:W-:Y:S05]  /*5730*/  @!P0 BRA `(.L_x_98) ;  /* 0x0000005000488947 */ /* 0x004fea0003800000 */
.L_x_193:
[----:B------:R-:W4:Y:S02]  /*5740*/  SYNCS.PHASECHK.TRANS64.TRYWAIT P0, [UR21+0x78], R3 ;  /* 0x00007803ff0075a7 */ /* 0x000f240008001115 */
[----:B----4-:R-:W-:Y:S05]  /*5750*/  @!P0 BRA `(.L_x_99) ;  /* 0x0000005000588947 */ /* 0x010fea0003800000 */
.L_x_195:
[----:B------:R-:W4:Y:S02]  /*5760*/  SYNCS.PHASECHK.TRANS64.TRYWAIT P0, [UR21+0x80], R3 ;  /* 0x00008003ff0075a7 */ /* 0x000f240008001115 */
[----:B----4-:R-:W-:Y:S05]  /*5770*/  @!P0 BRA `(.L_x_100) ;  /* 0x0000005000688947 */ /* 0x010fea0003800000 */
.L_x_197:
[----:B--2---:R-:W-:-:S07]  /*5780*/  MOV R0, UR21 ;  /* 0x0000001500007c02 */ /* 0x004fce0008000f00 */
.L_x_101:
[----:B--2---:R-:W-:-:S04]  /*5790*/  SHF.L.U32 R3, R15, 0x1f, RZ ;  /* 0x0000001f0f037819 */ /* 0x004fc800000006ff */
[----:B------:R2:W4:Y:S03]  /*57a0*/  SYNCS.PHASECHK.TRANS64.TRYWAIT P0, [R0+URZ+0x88], R3 ;  /* 0x00008803000075a7 */ /* 0x00052600080011ff */
[----:B----4-:R-:W-:Y:S05]  /*57b0*/  @!P0 NANOSLEEP.SYNCS 0x989680 ;  /* 0x009896800000895d */ /* 0x010fea0003900000 */
[----:B------:R-:W4:Y:S02]  /*57c0*/  @!P0 SYNCS.PHASECHK.TRANS64 P0, [R0+URZ+0x88], R3 ;  /* 0x00008803000085a7 */ /* 0x000f2400080010ff */
[----:B-1-34-:R-:W-:Y:S05]  /*57d0*/  @P0 EXIT ;  /* 0x000000000000094d */ /* 0x01afea0003800000 */
[----:B------:R-:W-:Y:S05]  /*57e0*/  BRA `(.L_x_101) ;  /* 0xfffffffc00e87947 */ /* 0x000fea000383ffff */
.L_x_86:
[----:B------:R-:W-:-:S06]  /*57f0*/  UISETP.GE.AND UP0, UPT, UR13, 0x4, UPT ;  /* 0x000000040d00788c */ /* 0x000fcc000bf06270 */
[----:B------:R-:W-:-:S13]  /*5800*/  PLOP3.LUT P0, PT, PT, PT, UP0, 0x80, 0x8 ;  /* 0x000000000008781c */ /* 0x000fda0003f0f008 */
[----:B------:R-:W-:Y:S05]  /*5810*/  @!P0 EXIT ;  /* 0x000000000000894d */ /* 0x000fea0003800000 */
[----:B------:R-:W1:Y:S08]  /*5820*/  S2UR UR4, SR_CgaCtaId ;  /* 0x00000000000479c3 */ /* 0x000e700000008800 */
[----:B------:R-:W-:Y:S01]  /*5830*/  BAR.SYNC.DEFER_BLOCKING 0x6, 0xa0 ;  /* 0x0182800000007b1d */ /* 0x000fe20000010000 */
[----:B------:R-:W-:Y:S01]  /*5840*/  IMAD.SHL.U32 R3, R95, 0x20, RZ ;  /* 0x000000205f037824 */ /* 0x000fe200078e00ff */
[C---:B------:R-:W-:Y:S01]  /*5850*/  SHF.L.U32 R4, R81.reuse, 0x15, RZ ;  /* 0x0000001551047819 */ /* 0x040fe200000006ff */
[----:B------:R-:W-:Y:S01]  /*5860*/  IMAD.SHL.U32 R5, R81, 0x400, RZ ;  /* 0x0000040051057824 */ /* 0x000fe200078e00ff */
[C---:B------:R-:W-:Y:S01]  /*5870*/  LOP3.LUT R96, R95.reuse, 0x60, RZ, 0xc0, !PT ;  /* 0x000000605f607812 */ /* 0x040fe200078ec0ff */
[----:B------:R-:W-:Y:S01]  /*5880*/  IMAD.SHL.U32 R2, R95, 0x4, RZ ;  /* 0x000000045f027824 */ /* 0x000fe200078e00ff */
[----:B------:R-:W-:-:S02]  /*5890*/  UMOV UR43, 0x400 ;  /* 0x00000400002b7882 */ /* 0x000fc40000000000 */
[----:B------:R-:W2:Y:S01]  /*58a0*/  LDC.64 R78, c[0x0][0x8b0] ;  /* 0x00022c00ff4e7b82 */ /* 0x000ea20000000a00 */
[----:B------:R-:W-:Y:S01]  /*58b0*/  LOP3.LUT R94, R3, 0xb20, RZ, 0xc0, !PT ;  /* 0x00000b20035e7812 */ /* 0x000fe200078ec0ff */
[----:B------:R-:W-:Y:S01]  /*58c0*/  IMAD.U32 R37, R95, 0x10000, RZ ;  /* 0x000100005f257824 */ /* 0x000fe200078e00ff */
[----:B------:R-:W-:Y:S01]  /*58d0*/  LOP3.LUT R3, R3, 0xc0, RZ, 0xc0, !PT ;  /* 0x000000c003037812 */ /* 0x000fe200078ec0ff */
[----:B------:R-:W-:Y:S01]  /*58e0*/  HFMA2 R36, -RZ, RZ, 0, 0 ;  /* 0x00000000ff247431 */ /* 0x000fe200000001ff */
[----:B------:R-:W-:Y:S01]  /*58f0*/  LOP3.LUT R94, R94, 0x400, R5, 0xf8, !PT ;  /* 0x000004005e5e7812 */ /* 0x000fe200078ef805 */
[----:B------:R-:W-:Y:S01]  /*5900*/  IMAD.MOV.U32 R91, RZ, RZ, 0x1 ;  /* 0x00000001ff5b7424 */ /* 0x000fe200078e00ff */
[----:B------:R-:W-:Y:S01]  /*5910*/  LOP3.LUT R3, R3, 0x18, R2, 0xf8, !PT ;  /* 0x0000001803037812 */ /* 0x000fe200078ef802 */
[----:B------:R-:W3:Y:S01]  /*5920*/  LDC.64 R76, c[0x0][0x8a8] ;  /* 0x00022a00ff4c7b82 */ /* 0x000ee20000000a00 */
[----:B------:R-:W-:Y:S01]  /*5930*/  LOP3.LUT R4, R4, 0x200000, RZ, 0xc0, !PT ;  /* 0x0020000004047812 */ /* 0x000fe200078ec0ff */
[----:B------:R-:W-:Y:S01]  /*5940*/  IMAD.MOV.U32 R90, RZ, RZ, RZ ;  /* 0x000000ffff5a7224 */ /* 0x000fe200078e00ff */
[----:B------:R-:W-:Y:S01]  /*5950*/  LOP3.LUT R94, R94, R3, RZ, 0xfc, !PT ;  /* 0x000000035e5e7212 */ /* 0x000fe200078efcff */
[----:B------:R-:W-:Y:S01]  /*5960*/  IMAD.MOV.U32 R87, RZ, RZ, RZ ;  /* 0x000000ffff577224 */ /* 0x000fe200078e00ff */
[----:B------:R-:W-:Y:S01]  /*5970*/  LOP3.LUT R93, R95, 0x2, RZ, 0xc0, !PT ;  /* 0x000000025f5d7812 */ /* 0x000fe200078ec0ff */
[----:B------:R-:W4:Y:S01]  /*5980*/  LDCU UR59, c[0x0][0x370] ;  /* 0x00006e00ff3b77ac */ /* 0x000f220008000800 */
[----:B------:R-:W-:-:S02]  /*5990*/  LOP3.LUT R37, R4, 0x400000, R37, 0xf8, !PT ;  /* 0x0040000004257812 */ /* 0x000fc400078ef825 */
[----:B------:R-:W-:Y:S01]  /*59a0*/  LOP3.LUT R95, R95, 0x4, RZ, 0xc0, !PT ;  /* 0x000000045f5f7812 */ /* 0x000fe200078ec0ff */
[----:B-1----:R-:W-:Y:S01]  /*59b0*/  ULEA UR43, UR4, UR43, 0x18 ;  /* 0x0000002b042b7291 */ /* 0x002fe2000f8ec0ff */
[----:B------:R-:W-:Y:S01]  /*59c0*/  MOV R89, RZ ;  /* 0x000000ff00597202 */ /* 0x000fe20000000f00 */
[----:B------:R-:W1:Y:S02]  /*59d0*/  LDCU UR42, c[0x0][0xb0c] ;  /* 0x00016180ff2a77ac */ /* 0x000e640008000800 */
[----:B------:R-:W-:Y:S01]  /*59e0*/  UIADD3 UR4, UPT, UPT, UR43, 0x200, URZ ;  /* 0x000002002b047890 */ /* 0x000fe2000fffe0ff */
[----:B------:R-:W1:Y:S04]  /*59f0*/  LDCU UR39, c[0x0][0xb30] ;  /* 0x00016600ff2777ac */ /* 0x000e680008000800 */
[----:B------:R-:W4:Y:S01]  /*5a00*/  LDS R0, [UR43+0x150] ;  /* 0x0001502bff007984 */ /* 0x000f220008000800 */
[----:B------:R-:W-:Y:S01]  /*5a10*/  MOV R85, UR4 ;  /* 0x0000000400557c02 */ /* 0x000fe20008000f00 */
[----:B------:R-:W1:Y:S04]  /*5a20*/  LDCU.64 UR56, c[0x0][0x888] ;  /* 0x00011100ff3877ac */ /* 0x000e680008000a00 */
[----:B------:R-:W-:Y:S01]  /*5a30*/  IMAD R94, R94, 0x2, R85 ;  /* 0x000000025e5e7824 */ /* 0x000fe200078e0255 */
[----:B------:R-:W1:Y:S03]  /*5a40*/  LDCU.64 UR40, c[0x0][0xb28] ;  /* 0x00016500ff2877ac */ /* 0x000e660008000a00 */
[--C-:B------:R-:W-:Y:S01]  /*5a50*/  IMAD R93, R93, -0x10, R94.reuse ;  /* 0xfffffff05d5d7824 */ /* 0x100fe200078e025e */
[----:B------:R-:W1:Y:S01]  /*5a60*/  LDCU.64 UR62, c[0x0][0x890] ;  /* 0x00011200ff3e77ac */ /* 0x000e620008000a00 */
[----:B------:R-:W-:Y:S01]  /*5a70*/  IMAD R92, R95, -0x10, R94 ;  /* 0xfffffff05f5c7824 */ /* 0x000fe200078e025e */
[----:B------:R-:W1:Y:S01]  /*5a80*/  LDCU.128 UR52, c[0x0][0xb10] ;  /* 0x00016200ff3477ac */ /* 0x000e620008000c00 */
[----:B------:R-:W1:Y:S01]  /*5a90*/  LDCU UR58, c[0x0][0x374] ;  /* 0x00006e80ff3a77ac */ /* 0x000e620008000800 */
[----:B------:R-:W-:Y:S01]  /*5aa0*/  UMOV UR47, URZ ;  /* 0x000000ff002f7c82 */ /* 0x000fe20008000000 */
[----:B------:R-:W-:Y:S01]  /*5ab0*/  UMOV UR46, URZ ;  /* 0x000000ff002e7c82 */ /* 0x000fe20008000000 */
[----:B-1234-:R-:W-:-:S07]  /*5ac0*/  IMAD.IADD R37, R0, 0x1, R37 ;  /* 0x0000000100257824 */ /* 0x01efce00078e0225 */
.L_x_145:
[----:B------:R-:W-:Y:S02]  /*5ad0*/  LEA R3, R87, UR43, 0x3 ;  /* 0x0000002b57037c11 */ /* 0x000fe4000f8e18ff */
[----:B------:R-:W-:Y:S02]  /*5ae0*/  SHF.L.U32 R0, R89, 0x1f, RZ ;  /* 0x0000001f59007819 */ /* 0x000fe400000006ff */
[----:B------:R-:W-:Y:S02]  /*5af0*/  LEA R5, R87, UR43, 0x4 ;  /* 0x0000002b57057c11 */ /* 0x000fe4000f8e20ff */
[----:B-1----:R-:W1:Y:S02]  /*5b00*/  SYNCS.PHASECHK.TRANS64.TRYWAIT P0, [R3+URZ+0xa0], R0 ;  /* 0x0000a000030075a7 */ /* 0x002e6400080011ff */
[----:B-12---:R-:W-:Y:S05]  /*5b10*/  @!P0 BRA `(.L_x_102) ;  /* 0x0000004c00988947 */ /* 0x006fea0003800000 */
.L_x_198:
        /* <DEDUP_REMOVED lines=11> */
[----:B------:R-:W-:Y:S01]  /*5bd0*/  PLOP3.LUT P0, PT, PT, PT, UP1, 0x80, 0x8 ;  /* 0x000000000008781c */ /* 0x000fe20003f0f018 */
[----:B------:R-:W-:Y:S11]  /*5be0*/  UP2UR UR61, UPR, URZ, 0x2 ;  /* 0x00000002ff3d7883 */ /* 0x000ff60008000000 */
[----:B------:R-:W-:Y:S01]  /*5bf0*/  @!UPT UIADD3 URZ, UPT, UPT, URZ, URZ, URZ ;  /* 0x000000fffffff290 */ /* 0x000fe2000fffe0ff */
[----:B-1----:R-:W-:Y:S02]  /*5c00*/  @P0 SHF.R.U32.HI R0, RZ, 0x10, R5 ;  /* 0x00000010ff000819 */ /* 0x002fe40000011605 */
        /* <DEDUP_REMOVED lines=12> */
[----:B------:R-:W2:Y:S01]  /*5cd0*/  LDCU UR12, c[0x0][0xb20] ;  /* 0x00016400ff0c77ac */ /* 0x000ea20008000800 */
[----:B------:R-:W-:Y:S02]  /*5ce0*/  UIMAD.WIDE.U32 UR4, UR58, UR55, URZ ;  /* 0x000000373a0472a5 */ /* 0x000fe4000f8e00ff */
[----:B------:R-:W-:Y:S02]  /*5cf0*/  UIMAD.WIDE.U32 UR6, UR59, UR52, URZ ;  /* 0x000000343b0672a5 */ /* 0x000fe4000f8e00ff */
[----:B------:R-:W-:Y:S02]  /*5d00*/  UISETP.NE.AND UP0, UPT, UR54, 0x1, UPT ;  /* 0x000000013600788c */ /* 0x000fe4000bf05270 */
[----:B------:R-:W-:Y:S02]  /*5d10*/  UIMAD.WIDE.U32 UR8, UR37, UR55, URZ ;  /* 0x00000037250872a5 */ /* 0x000fe4000f8e00ff */
[----:B------:R-:W-:Y:S02]  /*5d20*/  UIMAD.WIDE.U32 UR10, UR38, UR52, URZ ;  /* 0x00000034260a72a5 */ /* 0x000fe4000f8e00ff */
[----:B------:R-:W-:Y:S02]  /*5d30*/  UISETP.NE.AND UP1, UPT, UR42, 0x1, UPT ;  /* 0x000000012a00788c */ /* 0x000fe4000bf25270 */
[----:B------:R-:W-:Y:S01]  /*5d40*/  UISETP.NE.AND UP2, UPT, UR45, 0x1, UPT ;  /* 0x000000012d00788c */ /* 0x000fe2000bf45270 */
[----:B------:R-:W-:Y:S02]  /*5d50*/  UMOV UR4, UR5 ;  /* 0x0000000500047c82 */ /* 0x000fe40008000000 */
[----:B--2---:R-:W-:Y:S03]  /*5d60*/  USHF.R.U32.HI UR5, URZ, UR12, UR4 ;  /* 0x0000000cff057299 */ /* 0x004fe60008011604 */
[----:B------:R-:W-:Y:S02]  /*5d70*/  UMOV UR4, UR7 ;  /* 0x0000000700047c82 */ /* 0x000fe40008000000 */
[----:B------:R-:W-:Y:S02]  /*5d80*/  USHF.R.U32.HI UR7, URZ, UR53, UR4 ;  /* 0x00000035ff077299 */ /* 0x000fe40008011604 */
[----:B------:R-:W-:Y:S02]  /*5d90*/  USEL UR4, UR58, UR5, !UP0 ;  /* 0x000000053a047287 */ /* 0x000fe4000c000000 */
[----:B------:R-:W-:Y:S01]  /*5da0*/  USEL UR7, UR59, UR7, !UP1 ;  /* 0x000000073b077287 */ /* 0x000fe2000c800000 */
[----:B------:R-:W-:Y:S01]  /*5db0*/  UMOV UR5, UR9 ;  /* 0x0000000900057c82 */ /* 0x000fe20008000000 */
[----:B------:R-:W-:Y:S02]  /*5dc0*/  UIMAD.WIDE.U32 UR8, UR4, UR40, URZ ;  /* 0x00000028040872a5 */ /* 0x000fe4000f8e00ff */
[----:B------:R-:W-:Y:S03]  /*5dd0*/  USHF.R.U32.HI UR6, URZ, UR12, UR5 ;  /* 0x0000000cff067299 */ /* 0x000fe60008011605 */
[----:B------:R-:W-:Y:S01]  /*5de0*/  UMOV UR5, UR11 ;  /* 0x0000000b00057c82 */ /* 0x000fe20008000000 */
[----:B------:R-:W-:Y:S02]  /*5df0*/  UIMAD.WIDE.U32 UR10, UR7, UR40, URZ ;  /* 0x00000028070a72a5 */ /* 0x000fe4000f8e00ff */
[----:B------:R-:W-:Y:S02]  /*5e00*/  USHF.R.U32.HI UR12, URZ, UR53, UR5 ;  /* 0x00000035ff0c7299 */ /* 0x000fe40008011605 */
[----:B------:R-:W-:Y:S01]  /*5e10*/  USEL UR6, UR37, UR6, !UP0 ;  /* 0x0000000625067287 */ /* 0x000fe2000c000000 */
[----:B------:R-:W-:Y:S02]  /*5e20*/  UMOV UR5, UR9 ;  /* 0x0000000900057c82 */ /* 0x000fe40008000000 */
[----:B------:R-:W-:Y:S01]  /*5e30*/  UMOV UR10, UR11 ;  /* 0x0000000b000a7c82 */ /* 0x000fe20008000000 */
[----:B------:R-:W-:Y:S02]  /*5e40*/  @UP2 USHF.R.U32.HI UR4, URZ, UR41, UR5 ;  /* 0x00000029ff042299 */ /* 0x000fe40008011605 */
[----:B------:R-:W-:Y:S02]  /*5e50*/  @UP2 USHF.R.U32.HI UR7, URZ, UR41, UR10 ;  /* 0x00000029ff072299 */ /* 0x000fe4000801160a */
[----:B------:R-:W-:Y:S02]  /*5e60*/  UIMAD UR4, UR45, UR4, URZ ;  /* 0x000000042d0472a4 */ /* 0x000fe4000f8e02ff */
        /* <DEDUP_REMOVED lines=8> */
[----:B------:R-:W-:Y:S02]  /*5ef0*/  USEL UR11, UR6, UR4, !UP2 ;  /* 0x00000004060b7287 */ /* 0x000fe4000d000000 */
[----:B------:R-:W-:Y:S02]  /*5f00*/  UIADD3 UR8, UPT, UPT, -UR5, URZ, URZ ;  /* 0x000000ff05087290 */ /* 0x000fe4000fffe1ff */
[----:B------:R-:W-:Y:S01]  /*5f10*/  UIADD3 UR10, UPT, UPT, -UR11, URZ, URZ ;  /* 0x000000ff0b0a7290 */ /* 0x000fe2000fffe1ff */
[----:B------:R-:W-:Y:S01]  /*5f20*/  @!UP0 UMOV UR4, UR9 ;  /* 0x0000000900048c82 */ /* 0x000fe20008000000 */
[----:B------:R-:W-:Y:S02]  /*5f30*/  UIADD3 UR9, UPT, UPT, -UR6, URZ, URZ ;  /* 0x000000ff06097290 */ /* 0x000fe4000fffe1ff */
[----:B------:R-:W-:Y:S02]  /*5f40*/  @!UP0 USHF.R.U32.HI UR4, URZ, UR41, UR4 ;  /* 0x00000029ff048299 */ /* 0x000fe40008011604 */
[----:B------:R-:W-:Y:S02]  /*5f50*/  UIMAD UR10, UR45, UR10, UR6 ;  /* 0x0000000a2d0a72a4 */ /* 0x000fe4000f8e0206 */
[----:B------:R-:W-:Y:S04]  /*5f60*/  @!UP0 USEL UR4, UR5, UR4, !UP2 ;  /* 0x0000000405048287 */ /* 0x000fe8000d000000 */
[----:B------:R-:W-:Y:S02]  /*5f70*/  @!UP0 UIMAD UR10, UR7, UR10, UR4 ;  /* 0x0000000a070a82a4 */ /* 0x000fe4000f8e0204 */
[----:B------:R-:W-:Y:S02]  /*5f80*/  @!UP0 UIADD3 UR11, UPT, UPT, UR11, -UR4, URZ ;  /* 0x800000040b0b8290 */ /* 0x000fe4000fffe0ff */
[----:B------:R-:W-:Y:S02]  /*5f90*/  UIMAD UR7, UR42, UR8, UR38 ;  /* 0x000000082a0772a4 */ /* 0x000fe4000f8e0226 */
[----:B------:R-:W-:Y:S02]  /*5fa0*/  @!UP0 UIMAD UR6, UR11, UR45, UR5 ;  /* 0x0000002d0b0682a4 */ /* 0x000fe4000f8e0205 */
[----:B------:R-:W-:Y:S01]  /*5fb0*/  UIMAD UR4, UR54, UR9, UR37 ;  /* 0x00000009360472a4 */ /* 0x000fe2000f8e0225 */
[----:B------:R-:W-:Y:S02]  /*5fc0*/  @!UP0 UMOV UR5, UR10 ;  /* 0x0000000a00058c82 */ /* 0x000fe40008000000 */
[----:B------:R-:W-:Y:S02]  /*5fd0*/  UIMAD UR38, UR5, UR42, UR7 ;  /* 0x0000002a052672a4 */ /* 0x000fe4000f8e0207 */
[----:B------:R-:W-:Y:S11]  /*5fe0*/  UIMAD UR37, UR6, UR54, UR4 ;  /* 0x00000036062572a4 */ /* 0x000ff6000f8e0204 */
[----:B------:R-:W-:Y:S01]  /*5ff0*/  @!UPT UIADD3 URZ, UPT, UPT, URZ, URZ, URZ ;  /* 0x000000fffffff290 */ /* 0x000fe2000fffe0ff */
.L_x_103:
[----:B------:R-:W-:Y:S01]  /*6000*/  UISETP.NE.AND UP0, UPT, UR39, 0x1, UPT ;  /* 0x000000012700788c */ /* 0x000fe2000bf05270 */
[----:B------:R-:W-:Y:S01]  /*6010*/  LOP3.LUT P0, RZ, R85, 0x1b0, RZ, 0xc0, !PT ;  /* 0x000001b055ff7812 */ /* 0x000fe2000780c0ff */
[----:B------:R-:W-:Y:S01]  /*6020*/  USHF.L.U32 UR50, UR20, 0x6, URZ ;  /* 0x0000000614327899 */ /* 0x000fe200080006ff */
[----:B------:R-:W-:Y:S01]  /*6030*/  BSSY.RECONVERGENT B6, `(.L_x_104) ;  /* 0x0000034000067945 */ /* 0x000fe20003800200 */
[----:B------:R-:W-:Y:S01]  /*6040*/  USHF.L.U32 UR49, UR32, 0x8, URZ ;  /* 0x0000000820317899 */ /* 0x000fe200080006ff */
[----:B------:R-:W-:Y:S06]  /*6050*/  IADD3 R87, PT, PT, R87, 0x1, RZ ;  /* 0x0000000157577810 */ /* 0x000fec0007ffe0ff */
[----:B------:R-:W2:Y:S01]  /*6060*/  @!UP0 LDCU.128 UR12, c[0x0][0xb10] ;  /* 0x00016200ff0c87ac */ /* 0x000ea20008000c00 */
[----:B------:R-:W3:Y:S01]  /*6070*/  @!UP0 LDCU UR5, c[0x0][0xb0c] ;  /* 0x00016180ff0587ac */ /* 0x000ee20008000800 */
[----:B------:R-:W4:Y:S01]  /*6080*/  @!UP0 LDCU UR10, c[0x0][0xb20] ;  /* 0x00016400ff0a87ac */ /* 0x000f220008000800 */
[----:B--2---:R-:W-:Y:S02]  /*6090*/  UIMAD.WIDE.U32 UR8, UR38, UR12, URZ ;  /* 0x0000000c260872a5 */ /* 0x004fe4000f8e00ff */
[----:B------:R-:W-:Y:S02]  /*60a0*/  UIMAD.WIDE.U32 UR6, UR37, UR15, URZ ;  /* 0x0000000f250672a5 */ /* 0x000fe4000f8e00ff */
[----:B------:R-:W-:Y:S03]  /*60b0*/  @!UP0 UISETP.NE.AND UP1, UPT, UR14, 0x1, UPT ;  /* 0x000000010e00888c */ /* 0x000fe6000bf25270 */
[----:B------:R-:W-:Y:S01]  /*60c0*/  @!UP0 UMOV UR4, UR9 ;  /* 0x0000000900048c82 */ /* 0x000fe20008000000 */
[----:B---3--:R-:W-:Y:S02]  /*60d0*/  @!UP0 UISETP.NE.AND UP2, UPT, UR5, 0x1, UPT ;  /* 0x000000010500888c */ /* 0x008fe4000bf45270 */
[----:B------:R-:W-:Y:S01]  /*60e0*/  @!UP0 USHF.R.U32.HI UR4, URZ, UR13, UR4 ;  /* 0x0000000dff048299 */ /* 0x000fe20008011604 */
[----:B------:R-:W-:Y:S02]  /*60f0*/  @!UP0 UMOV UR6, UR7 ;  /* 0x0000000700068c82 */ /* 0x000fe40008000000 */
[----:B----4-:R-:W-:Y:S02]  /*6100*/  @!UP0 USHF.R.U32.HI UR6, URZ, UR10, UR6 ;  /* 0x0000000aff068299 */ /* 0x010fe40008011606 */
[----:B------:R-:W-:Y:S02]  /*6110*/  @!UP0 USEL UR7, UR38, UR4, !UP2 ;  /* 0x0000000426078287 */ /* 0x000fe4000d000000 */
[----:B------:R-:W-:Y:S04]  /*6120*/  @!UP0 USEL UR6, UR37, UR6, !UP1 ;  /* 0x0000000625068287 */ /* 0x000fe8000c800000 */
[----:B------:R-:W-:Y:S02]  /*6130*/  @!UP0 UIADD3 UR4, UPT, UPT, -UR7, UR6, URZ ;  /* 0x0000000607048290 */ /* 0x000fe4000fffe1ff */
[----:B------:R-:W-:Y:S02]  /*6140*/  @!UP0 UIADD3 UR6, UPT, UPT, UR7, -UR6, URZ ;  /* 0x8000000607068290 */ /* 0x000fe4000fffe0ff */
[----:B------:R-:W-:Y:S02]  /*6150*/  @!UP0 UIMAD UR38, UR4, UR5, UR38 ;  /* 0x00000005042682a4 */ /* 0x000fe4000f8e0226 */
[----:B------:R-:W-:Y:S01]  /*6160*/  @!UP0 UIMAD UR37, UR6, UR14, UR37 ;  /* 0x0000000e062582a4 */ /* 0x000fe2000f8e0225 */
[----:B------:R-:W-:Y:S11]  /*6170*/  @!P0 BRA `(.L_x_105) ;  /* 0x00000000007c8947 */ /* 0x000ff60003800000 */
[----:B------:R-:W2:Y:S01]  /*6180*/  LDCU.64 UR8, c[0x4][0x80] ;  /* 0x01001000ff0877ac */ /* 0x000ea20008000a00 */
[----:B------:R-:W-:Y:S01]  /*6190*/  MOV R2, 0x0 ;  /* 0x0000000000027802 */ /* 0x000fe20000000f00 */
[----:B------:R-:W-:Y:S02]  /*61a0*/  HFMA2 R12, -RZ, RZ, 0, 5.9604644775390625e-08 ;  /* 0x00000001ff0c7431 */ /* 0x000fe400000001ff */
[----:B------:R-:W-:Y:S01]  /*61b0*/  IMAD.MOV.U32 R8, RZ, RZ, 0x70 ;  /* 0x00000070ff087424 */ /* 0x000fe200078e00ff */
[----:B------:R3:W4:Y:S01]  /*61c0*/  LDC.64 R14, c[0x4][R2] ;  /* 0x01000000020e7b82 */ /* 0x0007220000000a00 */
[----:B------:R-:W1:Y:S01]  /*61d0*/  LDCU.64 UR6, c[0x4][0x88] ;  /* 0x01001100ff0677ac */ /* 0x000e620008000a00 */
[----:B------:R-:W-:Y:S01]  /*61e0*/  IMAD.MOV.U32 R13, RZ, RZ, RZ ;  /* 0x000000ffff0d7224 */ /* 0x000fe200078e00ff */
[----:B------:R-:W1:Y:S01]  /*61f0*/  LDCU.64 UR4, c[0x4][0x8] ;  /* 0x01000100ff0477ac */ /* 0x000e620008000a00 */
[----:B--2---:R-:W-:Y:S01]  /*6200*/  MOV R5, UR9 ;  /* 0x0000000900057c02 */ /* 0x004fe20008000f00 */
[----:B------:R-:W-:Y:S01]  /*6210*/  IMAD.U32 R4, RZ, RZ, UR8 ;  /* 0x00000008ff047e24 */ /* 0x000fe2000f8e00ff */
[----:B-1----:R-:W-:Y:S01]  /*6220*/  MOV R7, UR7 ;  /* 0x0000000700077c02 */ /* 0x002fe20008000f00 */
[----:B------:R-:W-:Y:S01]  /*6230*/  IMAD.U32 R6, RZ, RZ, UR6 ;  /* 0x00000006ff067e24 */ /* 0x000fe2000f8e00ff */
[----:B------:R-:W-:Y:S01]  /*6240*/  MOV R11, UR5 ;  /* 0x00000005000b7c02 */ /* 0x000fe20008000f00 */
[----:B------:R-:W-:Y:S02]  /*6250*/  IMAD.U32 R10, RZ, RZ, UR4 ;  /* 0x00000004ff0a7e24 */ /* 0x000fe4000f8e00ff */
[----:B------:R-:W-:Y:S07]  /*6260*/  LEPC R20, `(.L_x_106) ;  /* 0x000000001014794e */ /* 0x000fee0000000000 */
[----:B---345:R-:W-:Y:S05]  /*6270*/  CALL.ABS.NOINC R14 ;  /* 0x000000000e007343 */ /* 0x038fea0003c00000 */
.L_x_106:
[----:B------:R-:W1:Y:S01]  /*6280*/  LDCU.64 UR8, c[0x4][0x80] ;  /* 0x01001000ff0877ac */ /* 0x000e620008000a00 */
[----:B------:R-:W2:Y:S01]  /*6290*/  LDC.64 R2, c[0x4][R2] ;  /* 0x0100000002027b82 */ /* 0x000ea20000000a00 */
[----:B------:R-:W-:Y:S02]  /*62a0*/  HFMA2 R12, -RZ, RZ, 0, 5.9604644775390625e-08 ;  /* 0x00000001ff0c7431 */ /* 0x000fe400000001ff */
[----:B------:R-:W-:Y:S02]  /*62b0*/  IMAD.MOV.U32 R8, RZ, RZ, 0x70 ;  /* 0x00000070ff087424 */ /* 0x000fe400078e00ff */
[----:B------:R-:W-:Y:S01]  /*62c0*/  IMAD.MOV.U32 R13, RZ, RZ, RZ ;  /* 0x000000ffff0d7224 */ /* 0x000fe200078e00ff */
[----:B------:R-:W3:Y:S01]  /*62d0*/  LDCU.64 UR6, c[0x4][0x88] ;  /* 0x01001100ff0677ac */ /* 0x000ee20008000a00 */
[----:B------:R-:W4:Y:S01]  /*62e0*/  LDCU.64 UR4, c[0x4][0x8] ;  /* 0x01000100ff0477ac */ /* 0x000f220008000a00 */
[----:B-1----:R-:W-:Y:S02]  /*62f0*/  MOV R4, UR8 ;  /* 0x0000000800047c02 */ /* 0x002fe40008000f00 */
[----:B------:R-:W-:Y:S02]  /*6300*/  MOV R5, UR9 ;  /* 0x0000000900057c02 */ /* 0x000fe40008000f00 */
[----:B---3--:R-:W-:Y:S01]  /*6310*/  MOV R7, UR7 ;  /* 0x0000000700077c02 */ /* 0x008fe20008000f00 */
[----:B------:R-:W-:Y:S01]  /*6320*/  IMAD.U32 R6, RZ, RZ, UR6 ;  /* 0x00000006ff067e24 */ /* 0x000fe2000f8e00ff */
[----:B----4-:R-:W-:Y:S01]  /*6330*/  MOV R11, UR5 ;  /* 0x00000005000b7c02 */ /* 0x010fe20008000f00 */
[----:B------:R-:W-:Y:S02]  /*6340*/  IMAD.U32 R10, RZ, RZ, UR4 ;  /* 0x00000004ff0a7e24 */ /* 0x000fe4000f8e00ff */
[----:B------:R-:W-:Y:S07]  /*6350*/  LEPC R20, `(.L_x_105) ;  /* 0x000000001014794e */ /* 0x000fee0000000000 */
[----:B--2---:R-:W-:Y:S05]  /*6360*/  CALL.ABS.NOINC R2 ;  /* 0x0000000002007343 */ /* 0x004fea0003c00000 */
.L_x_105:
[----:B------:R-:W-:Y:S05]  /*6370*/  BSYNC.RECONVERGENT B6 ;  /* 0x0000000000067941 */ /* 0x000fea0003800200 */
.L_x_104:
[----:B------:R-:W-:Y:S01]  /*6380*/  R2UR UR4, R84 ;  /* 0x00000000540472ca */ /* 0x000fe200000e0000 */
[----:B------:R-:W-:Y:S01]  /*6390*/  UISETP.NE.U32.AND UP0, UPT, UR62, URZ, UPT ;  /* 0x000000ff3e00728c */ /* 0x000fe2000bf05070 */
[----:B------:R-:W-:Y:S02]  /*63a0*/  ISETP.NE.U32.AND P4, PT, R78, RZ, PT ;  /* 0x000000ff4e00720c */ /* 0x000fe40003f85070 */
[----:B------:R-:W-:Y:S01]  /*63b0*/  ISETP.NE.U32.AND P2, PT, RZ, UR56, PT ;  /* 0x00000038ff007c0c */ /* 0x000fe2000bf45070 */
[----:B------:R-:W-:Y:S01]  /*63c0*/  UISETP.NE.AND.EX UP1, UPT, UR63, URZ, UPT, UP0 ;  /* 0x000000ff3f00728c */ /* 0x000fe2000bf25300 */
[----:B------:R-:W-:Y:S01]  /*63d0*/  ISETP.NE.AND.EX P4, PT, R79, RZ, PT, P4 ;  /* 0x000000ff4f00720c */ /* 0x000fe20003f85340 */
[----:B------:R-:W-:Y:S01]  /*63e0*/  UPLOP3.LUT UP0, UPT, UPT, UPT, UPT, 0x40, 0x4 ;  /* 0x000000000004789c */ /* 0x000fe20003f0e870 */
[----:B------:R-:W-:Y:S05]  /*63f0*/  ISETP.NE.AND.EX P2, PT, RZ, UR57, PT, P2 ;  /* 0x00000039ff007c0c */ /* 0x000fea000bf45320 */
[----:B------:R-:W-:Y:S06]  /*6400*/  UISETP.NE.AND UP2, UPT, UR4, URZ, UPT ;  /* 0x000000ff0400728c */ /* 0x000fec000bf45270 */
[----:B------:R-:W-:Y:S05]  /*6410*/  PLOP3.LUT P1, PT, PT, PT, UP2, 0x80, 0x8 ;  /* 0x000000000008781c */ /* 0x000fea0003f2f028 */
[----:B------:R-:W-:Y:S06]  /*6420*/  @UP2 UPLOP3.LUT UP0, UPT, UPT, UPT, UP1, 0x80, 0x8 ;  /* 0x000000000008289c */ /* 0x000fec0003f0f010 */
[----:B------:R-:W-:Y:S01]  /*6430*/  PLOP3.LUT P0, PT, PT, PT, UP0, 0x80, 0x8 ;  /* 0x000000000008781c */ /* 0x000fe20003f0f008 */
[----:B------:R-:W-:Y:S01]  /*6440*/  @!UPT UIADD3 URZ, UPT, UPT, URZ, URZ, URZ ;  /* 0x000000fffffff290 */ /* 0x000fe2000fffe0ff */
[----:B------:R-:W-:Y:S11]  /*6450*/  BRA.U !UP1, `(.L_x_107) ;  /* 0x00000001093c7547 */ /* 0x000ff6000b800000 */
[----:B------:R-:W-:Y:S01]  /*6460*/  UISETP.NE.U32.AND UP0, UPT, UR56, URZ, UPT ;  /* 0x000000ff3800728c */ /* 0x000fe2000bf05070 */
[----:B-1----:R-:W-:Y:S01]  /*6470*/  HFMA2 R0, -RZ, RZ, 0, 5.9604644775390625e-08 ;  /* 0x00000001ff007431 */ /* 0x002fe200000001ff */
[----:B------:R-:W1:Y:S01]  /*6480*/  LDCU.64 UR8, c[0x0][0x358] ;  /* 0x00006b00ff0877ac */ /* 0x000e620008000a00 */
[----:B------:R-:W-:Y:S01]  /*6490*/  IMAD.MOV.U32 R80, RZ, RZ, 0x1 ;  /* 0x00000001ff507424 */ /* 0x000fe200078e00ff */
[----:B------:R-:W-:Y:S06]  /*64a0*/  UISETP.NE.AND.EX UP0, UPT, UR57, URZ, UPT, UP0 ;  /* 0x000000ff3900728c */ /* 0x000fec000bf05300 */
[----:B------:R-:W-:Y:S05]  /*64b0*/  PLOP3.LUT P3, PT, PT, PT, UP0, 0x80, 0x8 ;  /* 0x000000000008781c */ /* 0x000fea0003f6f008 */
[----:B------:R-:W2:Y:S01]  /*64c0*/  @UP0 LDCU.64 UR4, c[0x0][0x888] ;  /* 0x00011100ff0407ac */ /* 0x000ea20008000a00 */
[----:B------:R-:W-:Y:S07]  /*64d0*/  @UP0 UIMAD UR6, UR36, UR62, URZ ;  /* 0x0000003e240602a4 */ /* 0x000fee000f8e02ff */
[----:B------:R-:W-:Y:S01]  /*64e0*/  @!P3 PRMT R80, R0, 0x7610, R80 ;  /* 0x000076100050b816 */ /* 0x000fe20000000050 */
[----:B--2---:R-:W-:Y:S06]  /*64f0*/  @UP0 UIMAD.WIDE UR4, UR6, 0x4, UR4 ;  /* 0x00000004060408a5 */ /* 0x004fec000f8e0204 */
[----:B------:R-:W-:Y:S01]  /*6500*/  IMAD.U32 R2, RZ, RZ, UR4 ;  /* 0x00000004ff027e24 */ /* 0x000fe2000f8e00ff */
[----:B------:R-:W-:Y:S04]  /*6510*/  MOV R3, UR5 ;  /* 0x0000000500037c02 */ /* 0x000fe80008000f00 */
[----:B------:R-:W2:Y:S01]  /*6520*/  @!UP0 LDCU UR4, c[0x0][0x880] ;  /* 0x00011000ff0487ac */ /* 0x000ea20008000800 */
[----:B-1---5:R3:W5:Y:S02]  /*6530*/  @P3 LDG.E R41, desc[UR8][R2.64] ;  /* 0x0000000802293981 */ /* 0x022764000c1e1900 */
[----:B--23--:R-:W-:Y:S02]  /*6540*/  @!P3 IMAD.U32 R41, RZ, RZ, UR4 ;  /* 0x00000004ff29be24 */ /* 0x00cfe4000f8e00ff */
.L_x_107:
[----:B------:R-:W-:Y:S05]  /*6550*/  @!P4 BRA `(.L_x_108) ;  /* 0x000000000024c947 */ /* 0x000fea0003800000 */
[----:B------:R-:W-:Y:S01]  /*6560*/  ISETP.NE.U32.AND P3, PT, R76, RZ, PT ;  /* 0x000000ff4c00720c */ /* 0x000fe20003f65070 */
[----:B------:R-:W2:Y:S03]  /*6570*/  LDCU.64 UR4, c[0x0][0x358] ;  /* 0x00006b00ff0477ac */ /* 0x000ea60008000a00 */
[----:B------:R-:W-:Y:S11]  /*6580*/  ISETP.NE.AND.EX P3, PT, R77, RZ, PT, P3 ;  /* 0x000000ff4d00720c */ /* 0x000ff60003f65330 */
[----:B------:R-:W-:Y:S02]  /*6590*/  @!UPT UIADD3 URZ, UPT, UPT, URZ, URZ, URZ ;  /* 0x000000fffffff290 */ /* 0x000fe4000fffe0ff */
[----:B------:R-:W3:Y:S01]  /*65a0*/  @P3 LDC.64 R2, c[0x0][0x8a8] ;  /* 0x00022a00ff023b82 */ /* 0x000ee20000000a00 */
[----:B-1----:R-:W-:Y:S04]  /*65b0*/  @P3 IMAD R0, R78, UR36, RZ ;  /* 0x000000244e003c24 */ /* 0x002fe8000f8e02ff */
[----:B---3--:R-:W-:Y:S05]  /*65c0*/  @P3 IMAD.WIDE R2, R0, 0x4, R2 ;  /* 0x0000000400023825 */ /* 0x008fea00078e0202 */
[----:B--2--5:R2:W5:Y:S02]  /*65d0*/  @P3 LDG.E R38, desc[UR4][R2.64] ;  /* 0x0000000402263981 */ /* 0x024564000c1e1900 */
[----:B--2---:R-:W3:Y:S02]  /*65e0*/  @!P3 LDC R38, c[0x0][0x8a0] ;  /* 0x00022800ff26bb82 */ /* 0x004ee40000000800 */
.L_x_108:
[----:B-----5:R-:W-:Y:S01]  /*65f0*/  FSETP.NEU.AND P3, PT, R41, RZ, PT ;  /* 0x000000ff2900720b */ /* 0x020fe20003f6d000 */
[----:B------:R-:W-:Y:S01]  /*6600*/  BSSY B1, `(.L_x_109) ;  /* 0x0000039000017945 */ /* 0x000fe20003800000 */
[----:B------:R-:W-:Y:S01]  /*6610*/  SEL R5, RZ, 0xffffffff, P2 ;  /* 0xffffffffff057807 */ /* 0x000fe20001000000 */
[----:B------:R-:W-:Y:S01]  /*6620*/  IMAD.MOV.U32 R46, RZ, RZ, 0x1 ;  /* 0x00000001ff2e7424 */ /* 0x000fe200078e00ff */
[----:B------:R-:W-:Y:S01]  /*6630*/  @P1 LOP3.LUT P2, RZ, R80, 0xff, RZ, 0xc0, !PT ;  /* 0x000000ff50ff1812 */ /* 0x000fe2000784c0ff */
[C---:B------:R-:W-:Y:S01]  /*6640*/  IMAD R39, R36.reuse, 0x80, R37 ;  /* 0x0000008024277824 */ /* 0x040fe200078e0225 */
[----:B-1----:R-:W-:Y:S01]  /*6650*/  @P1 SEL R0, RZ, 0xffffffff, P3 ;  /* 0xffffffffff001807 */ /* 0x002fe20001800000 */
[----:B------:R-:W-:Y:S01]  /*6660*/  IMAD R88, R95, -0x10, R93 ;  /* 0xfffffff05f587824 */ /* 0x000fe200078e025d */
[----:B------:R-:W-:Y:S01]  /*6670*/  LOP3.LUT R91, R91, 0x1, RZ, 0x3c, !PT ;  /* 0x000000015b5b7812 */ /* 0x000fe200078e3cff */
[----:B------:R-:W-:Y:S01]  /*6680*/  IMAD.MOV.U32 R47, RZ, RZ, RZ ;  /* 0x000000ffff2f7224 */ /* 0x000fe200078e00ff */
[----:B------:R-:W-:Y:S02]  /*6690*/  @P0 SEL R0, R5, R0, !P2 ;  /* 0x0000000005000207 */ /* 0x000fe40005000000 */
[----:B------:R-:W-:Y:S02]  /*66a0*/  CS2R R74, SRZ ;  /* 0x00000000004a7805 */ /* 0x000fe4000001ff00 */
[----:B------:R-:W-:Y:S02]  /*66b0*/  LEA R98, R36, UR43, 0x3 ;  /* 0x0000002b24627c11 */ /* 0x000fe4000f8e18ff */
[----:B------:R-:W-:Y:S02]  /*66c0*/  CS2R R72, SRZ ;  /* 0x0000000000487805 */ /* 0x000fe4000001ff00 */
[----:B------:R-:W-:Y:S02]  /*66d0*/  @P1 LOP3.LUT R0, R0, 0x1, RZ, 0xc0, !PT ;  /* 0x0000000100001812 */ /* 0x000fe400078ec0ff */
[----:B------:R-:W-:Y:S02]  /*66e0*/  CS2R R66, SRZ ;  /* 0x0000000000427805 */ /* 0x000fe4000001ff00 */
[----:B------:R-:W-:Y:S02]  /*66f0*/  SHF.L.U32 R3, R90, 0x1f, RZ ;  /* 0x0000001f5a037819 */ /* 0x000fe400000006ff */
[----:B------:R-:W-:Y:S02]  /*6700*/  CS2R R64, SRZ ;  /* 0x0000000000407805 */ /* 0x000fe4000001ff00 */
[----:B------:R-:W-:Y:S02]  /*6710*/  ISETP.NE.U32.OR P5, PT, R0, 0x1, !P1 ;  /* 0x000000010000780c */ /* 0x000fe40004fa5470 */
[----:B------:R-:W-:Y:S02]  /*6720*/  CS2R R58, SRZ ;  /* 0x00000000003a7805 */ /* 0x000fe4000001ff00 */
[----:B------:R-:W-:Y:S02]  /*6730*/  PLOP3.LUT P2, PT, PT, PT, UP1, 0x80, 0x8 ;  /* 0x000000000008781c */ /* 0x000fe40003f4f018 */
[----:B------:R-:W-:Y:S02]  /*6740*/  CS2R R56, SRZ ;  /* 0x0000000000387805 */ /* 0x000fe4000001ff00 */
[----:B------:R-:W-:Y:S02]  /*6750*/  LOP3.LUT P4, R86, R80, 0xff, RZ, 0xc0, !PT ;  /* 0x000000ff50567812 */ /* 0x000fe4000788c0ff */
[----:B------:R-:W-:Y:S02]  /*6760*/  CS2R R50, SRZ ;  /* 0x0000000000327805 */ /* 0x000fe4000001ff00 */
[----:B------:R-:W-:Y:S02]  /*6770*/  SEL R0, RZ, 0xffffffff, P3 ;  /* 0xffffffffff007807 */ /* 0x000fe40001800000 */
[----:B------:R-:W-:Y:S02]  /*6780*/  CS2R R48, SRZ ;  /* 0x0000000000307805 */ /* 0x000fe4000001ff00 */
[----:B------:R-:W-:Y:S02]  /*6790*/  P2R R97, PR, RZ, 0x20 ;  /* 0x00000020ff617803 */ /* 0x000fe40000000000 */
[----:B------:R-:W-:Y:S02]  /*67a0*/  @P5 SHF.L.U32 R2, R91, 0x1f, RZ ;  /* 0x0000001f5b025819 */ /* 0x000fe400000006ff */
[----:B------:R-:W-:Y:S02]  /*67b0*/  @P2 SEL R0, R5, R0, !P4 ;  /* 0x0000000005002207 */ /* 0x000fe40006000000 */
[----:B------:R-:W1:Y:S02]  /*67c0*/  @P5 SYNCS.PHASECHK.TRANS64.TRYWAIT P1, [UR43+0x50], R2 ;  /* 0x00005002ff0055a7 */ /* 0x000e64000802112b */
[----:B------:R-:W-:Y:S04]  /*67d0*/  LOP3.LUT R0, R0, 0x1, RZ, 0xc0, !PT ;  /* 0x0000000100007812 */ /* 0x000fe800078ec0ff */
[----:B------:R-:W-:Y:S04]  /*67e0*/  ISETP.NE.U32.AND P2, PT, R0, 0x1, PT ;  /* 0x000000010000780c */ /* 0x000fe80003f45070 */
[----:B------:R-:W-:Y:S01]  /*67f0*/  P2R R60, PR, RZ, 0x4 ;  /* 0x00000004ff3c7803 */ /* 0x000fe20000000000 */
[----:B------:R2:W4:Y:S01]  /*6800*/  SYNCS.PHASECHK.TRANS64.TRYWAIT P0, [R98+URZ+0xc0], R3 ;  /* 0x0000c003620075a7 */ /* 0x00052200080011ff */
[----:B-1----:R-:W-:Y:S01]  /*6810*/  @P5 SEL R46, RZ, 0x1, !P1 ;  /* 0x00000001ff2e5807 */ /* 0x002fe20004800000 */
[----:B--2---:R-:W-:Y:S06]  /*6820*/  @!P5 BRA `(.L_x_110) ;  /* 0x000000000058d947 */ /* 0x004fec0003800000 */
[----:B------:R-:W-:Y:S01]  /*6830*/  IMAD.MOV.U32 R75, RZ, RZ, RZ ;  /* 0x000000ffff4b7224 */ /* 0x000fe200078e00ff */
[----:B------:R-:W-:Y:S01]  /*6840*/  ISETP.NE.AND P1, PT, R46, RZ, PT ;  /* 0x000000ff2e00720c */ /* 0x000fe20003f25270 */
[----:B------:R-:W-:Y:S01]  /*6850*/  BSSY B0, `(.L_x_111) ;  /* 0x000000c000007945 */ /* 0x000fe20003800000 */
[----:B------:R-:W-:Y:S02]  /*6860*/  CS2R R50, SRZ ;  /* 0x0000000000327805 */ /* 0x000fe4000001ff00 */
[----:B------:R-:W-:Y:S02]  /*6870*/  CS2R R48, SRZ ;  /* 0x0000000000307805 */ /* 0x000fe4000001ff00 */
[----:B------:R-:W-:Y:S02]  /*6880*/  CS2R R58, SRZ ;  /* 0x00000000003a7805 */ /* 0x000fe4000001ff00 */
[----:B------:R-:W-:Y:S02]  /*6890*/  CS2R R56, SRZ ;  /* 0x0000000000387805 */ /* 0x000fe4000001ff00 */
[----:B------:R-:W-:Y:S02]  /*68a0*/  CS2R R66, SRZ ;  /* 0x0000000000427805 */ /* 0x000fe4000001ff00 */
[----:B------:R-:W-:Y:S02]  /*68b0*/  CS2R R64, SRZ ;  /* 0x0000000000407805 */ /* 0x000fe4000001ff00 */
[----:B------:R-:W-:Y:S01]  /*68c0*/  CS2R R72, SRZ ;  /* 0x0000000000487805 */ /* 0x000fe2000001ff00 */
[----:B------:R-:W-:Y:S06]  /*68d0*/  @P1 BRA `(.L_x_112) ;  /* 0x00000000000c1947 */ /* 0x000fec0003800000 */
[----:B------:R-:W-:Y:S04]  /*68e0*/  SHF.L.U32 R5, R91, 0x1f, RZ ;  /* 0x0000001f5b057819 */ /* 0x000fe800000006ff */
[----:B------:R-:W1:Y:S02]  /*68f0*/  SYNCS.PHASECHK.TRANS64.TRYWAIT P1, [UR43+0x50], R5 ;  /* 0x00005005ff0075a7 */ /* 0x000e64000802112b */
[----:B-1----:R-:W-:Y:S05]  /*6900*/  @!P1 BRA `(.L_x_113) ;  /* 0x0000004000309947 */ /* 0x002fea0003800000 */
.L_x_112:
[----:B------:R-:W-:Y:S05]  /*6910*/  BSYNC B0 ;  /* 0x0000000000007941 */ /* 0x000fea0003800000 */
.L_x_111:
[----:B------:R-:W-:Y:S01]  /*6920*/  ISETP.NE.AND P1, PT, R60, RZ, PT ;  /* 0x000000ff3c00720c */ /* 0x000fe20003f25270 */
[----:B------:R-:W-:Y:S11]  /*6930*/  HFMA2 R47, -RZ, RZ, 0, 5.9604644775390625e-08 ;  /* 0x00000001ff2f7431 */ /* 0x000ff600000001ff */
[----:B------:R-:W-:Y:S01]  /*6940*/  @!UPT UIADD3 URZ, UPT, UPT, URZ, URZ, URZ ;  /* 0x000000fffffff290 */ /* 0x000fe2000fffe0ff */
[----:B------:R2:W1:Y:S04]  /*6950*/  @P1 LDS.128 R48, [R94] ;  /* 0x000000005e301984 */ /* 0x0004680000000c00 */
[----:B------:R2:W1:Y:S04]  /*6960*/  @P1 LDS.128 R56, [R93+0x10] ;  /* 0x000010005d381984 */ /* 0x0004680000000c00 */
[----:B------:R2:W1:Y:S04]  /*6970*/  @P1 LDS.128 R64, [R92+0x20] ;  /* 0x000020005c401984 */ /* 0x0004680000000c00 */
[----:B------:R2:W1:Y:S02]  /*6980*/  @P1 LDS.128 R72, [R88+0x30] ;  /* 0x0000300058481984 */ /* 0x0004640000000c00 */
.L_x_110:
[----:B------:R-:W-:Y:S05]  /*6990*/  BSYNC B1 ;  /* 0x0000000000017941 */ /* 0x000fea0003800000 */
.L_x_109:
[----:B-1----:R-:W-:Y:S04]  /*69a0*/  SHF.R.U32.HI R0, RZ, 0x15, R39 ;  /* 0x00000015ff007819 */ /* 0x002fe80000011627 */
[----:B------:R-:W-:Y:S01]  /*69b0*/  LOP3.LUT P1, RZ, R0, 0x3, R81, 0x48, !PT ;  /* 0x0000000300ff7812 */ /* 0x000fe20007824851 */
[----:B------:R-:W-:Y:S01]  /*69c0*/  @!UPT UIADD3 URZ, UPT, UPT, URZ, URZ, URZ ;  /* 0x000000fffffff290 */ /* 0x000fe2000fffe0ff */
[----:B----4-:R-:W-:Y:S11]  /*69d0*/  @P0 BRA `(.L_x_114) ;  /* 0x0000000000080947 */ /* 0x010ff60003800000 */
[----:B------:R-:W1:Y:S02]  /*69e0*/  SYNCS.PHASECHK.TRANS64.TRYWAIT P0, [R98+URZ+0xc0], R3 ;  /* 0x0000c003620075a7 */ /* 0x000e6400080011ff */
[----:B-1----:R-:W-:Y:S05]  /*69f0*/  @!P0 BRA `(.L_x_115) ;  /* 0x00000040000c8947 */ /* 0x002fea0003800000 */
.L_x_114:
[----:B------:R-:W-:Y:S05]  /*6a00*/  @!P1 BRA `(.L_x_116) ;  /* 0x0000000000409947 */ /* 0x000fea0003800000 */
[----:B------:R-:W4:Y:S01]  /*6a10*/  LDCU.64 UR8, c[0x4][0x70] ;  /* 0x01000e00ff0877ac */ /* 0x000f220008000a00 */
[----:B-1----:R-:W-:Y:S01]  /*6a20*/  MOV R3, 0x0 ;  /* 0x0000000000037802 */ /* 0x002fe20000000f00 */
[----:B------:R-:W-:Y:S02]  /*6a30*/  HFMA2 R12, -RZ, RZ, 0, 5.9604644775390625e-08 ;  /* 0x00000001ff0c7431 */ /* 0x000fe400000001ff */
[----:B------:R-:W-:Y:S02]  /*6a40*/  IMAD.MOV.U32 R8, RZ, RZ, 0x192 ;  /* 0x00000192ff087424 */ /* 0x000fe400078e00ff */
[----:B------:R-:W-:Y:S01]  /*6a50*/  IMAD.MOV.U32 R13, RZ, RZ, RZ ;  /* 0x000000ffff0d7224 */ /* 0x000fe200078e00ff */
[----:B------:R-:W1:Y:S01]  /*6a60*/  LDCU.64 UR6, c[0x4][0x78] ;  /* 0x01000f00ff0677ac */ /* 0x000e620008000a00 */
[----:B------:R-:W2:Y:S01]  /*6a70*/  LDC.64 R2, c[0x4][R3] ;  /* 0x0100000003027b82 */ /* 0x000ea20000000a00 */
[----:B------:R-:W5:Y:S01]  /*6a80*/  LDCU.64 UR4, c[0x4][0x10] ;  /* 0x01000200ff0477ac */ /* 0x000f620008000a00 */
[----:B----4-:R-:W-:Y:S01]  /*6a90*/  MOV R5, UR9 ;  /* 0x0000000900057c02 */ /* 0x010fe20008000f00 */
[----:B------:R-:W-:Y:S01]  /*6aa0*/  IMAD.U32 R4, RZ, RZ, UR8 ;  /* 0x00000008ff047e24 */ /* 0x000fe2000f8e00ff */
[----:B-1----:R-:W-:Y:S01]  /*6ab0*/  MOV R7, UR7 ;  /* 0x0000000700077c02 */ /* 0x002fe20008000f00 */
[----:B------:R-:W-:Y:S01]  /*6ac0*/  IMAD.U32 R6, RZ, RZ, UR6 ;  /* 0x00000006ff067e24 */ /* 0x000fe2000f8e00ff */
[----:B-----5:R-:W-:Y:S01]  /*6ad0*/  MOV R11, UR5 ;  /* 0x00000005000b7c02 */ /* 0x020fe20008000f00 */
[----:B------:R-:W-:Y:S02]  /*6ae0*/  IMAD.U32 R10, RZ, RZ, UR4 ;  /* 0x00000004ff0a7e24 */ /* 0x000fe4000f8e00ff */
[----:B------:R-:W-:Y:S07]  /*6af0*/  LEPC R20, `(.L_x_116) ;  /* 0x000000001014794e */ /* 0x000fee0000000000 */
[----:B--23--:R-:W-:Y:S05]  /*6b00*/  CALL.ABS.NOINC R2 ;  /* 0x0000000002007343 */ /* 0x00cfea0003c00000 */
.L_x_116:
[C---:B------:R-:W-:Y:S01]  /*6b10*/  SHF.L.U32 R40, R48.reuse, 0x10, RZ ;  /* 0x0000001030287819 */ /* 0x040fe200000006ff */
[----:B------:R-:W-:Y:S05]  /*6b20*/  WARPSYNC.ALL ;  /* 0x0000000000007948 */ /* 0x000fea0003800000 */
[----:B------:R-:W-:Y:S01]  /*6b30*/  R2UR UR4, R39 ;  /* 0x00000000270472ca */ /* 0x000fe200000e0000 */
[----:B------:R-:W-:Y:S01]  /*6b40*/  BSSY.RECONVERGENT B0, `(.L_x_117) ;  /* 0x000008d000007945 */ /* 0x000fe20003800200 */
[----:B------:R-:W-:Y:S02]  /*6b50*/  LOP3.LUT R43, R48, 0xffff0000, RZ, 0xc0, !PT ;  /* 0xffff0000302b7812 */ /* 0x000fe400078ec0ff */
[----:B------:R-:W-:Y:S02]  /*6b60*/  SHF.L.U32 R42, R49, 0x10, RZ ;  /* 0x00000010312a7819 */ /* 0x000fe400000006ff */
[----:B------:R-:W-:Y:S02]  /*6b70*/  SHF.L.U32 R45, R51, 0x10, RZ ;  /* 0x00000010332d7819 */ /* 0x000fe400000006ff */
[----:B------:R-:W-:Y:S02]  /*6b80*/  LOP3.LUT R44, R75, 0xffff0000, RZ, 0xc0, !PT ;  /* 0xffff00004b2c7812 */ /* 0x000fe400078ec0ff */
[----:B------:R-:W-:Y:S03]  /*6b90*/  ISETP.NE.AND P0, PT, R96, RZ, PT ;  /* 0x000000ff6000720c */ /* 0x000fe60003f05270 */
[----:B------:R-:W3:Y:S02]  /*6ba0*/  LDTM.x32 R4, tmem[UR4] ;  /* 0x00000004000479ee */ /* 0x000ee400082c0000 */
[C---:B---3--:R-:W-:Y:S01]  /*6bb0*/  FMUL R0, R38.reuse, R4 ;  /* 0x0000000426007220 */ /* 0x048fe20000400000 */
[C---:B------:R-:W-:Y:S01]  /*6bc0*/  FMUL R2, R38.reuse, R5 ;  /* 0x0000000526027220 */ /* 0x040fe20000400000 */
[C---:B-1----:R-:W-:Y:S01]  /*6bd0*/  FMUL R3, R38.reuse, R6 ;  /* 0x0000000626037220 */ /* 0x042fe20000400000 */
[----:B------:R-:W-:Y:S01]  /*6be0*/  FMUL R7, R38, R7 ;  /* 0x0000000726077220 */ /* 0x000fe20000400000 */
[----:B------:R-:W-:Y:S01]  /*6bf0*/  FFMA R0, R41, R40, R0 ;  /* 0x0000002829007223 */ /* 0x000fe20000000000 */
[----:B------:R-:W-:Y:S01]  /*6c00*/  LOP3.LUT R40, R49, 0xffff0000, RZ, 0xc0, !PT ;  /* 0xffff000031287812 */ /* 0x000fe200078ec0ff */
[C---:B------:R-:W-:Y:S01]  /*6c10*/  FFMA R2, R41.reuse, R43, R2 ;  /* 0x0000002b29027223 */ /* 0x040fe20000000002 */
[C---:B------:R-:W-:Y:S01]  /*6c20*/  SHF.L.U32 R43, R50.reuse, 0x10, RZ ;  /* 0x00000010322b7819 */ /* 0x040fe200000006ff */
[C---:B------:R-:W-:Y:S01]  /*6c30*/  FFMA R3, R41.reuse, R42, R3 ;  /* 0x0000002a29037223 */ /* 0x040fe20000000003 */
[----:B------:R-:W-:Y:S01]  /*6c40*/  LOP3.LUT R42, R50, 0xffff0000, RZ, 0xc0, !PT ;  /* 0xffff0000322a7812 */ /* 0x000fe200078ec0ff */
[----:B------:R-:W-:Y:S01]  /*6c50*/  FMUL R4, R38, R8 ;  /* 0x0000000826047220 */ /* 0x000fe20000400000 */
[----:B------:R-:W-:Y:S01]  /*6c60*/  F2FP.BF16.F32.PACK_AB R52, R2, R0 ;  /* 0x000000000234723e */ /* 0x000fe200000010ff */
[----:B------:R-:W-:Y:S01]  /*6c70*/  FFMA R7, R41, R40, R7 ;  /* 0x0000002829077223 */ /* 0x000fe20000000007 */
[----:B------:R-:W-:Y:S01]  /*6c80*/  LOP3.LUT R40, R51, 0xffff0000, RZ, 0xc0, !PT ;  /* 0xffff000033287812 */ /* 0x000fe200078ec0ff */
[C---:B------:R-:W-:Y:S01]  /*6c90*/  FMUL R5, R38.reuse, R9 ;  /* 0x0000000926057220 */ /* 0x040fe20000400000 */
[C---:B------:R-:W-:Y:S01]  /*6ca0*/  FMUL R6, R38.reuse, R10 ;  /* 0x0000000a26067220 */ /* 0x040fe20000400000 */
[----:B------:R-:W-:Y:S01]  /*6cb0*/  FMUL R11, R38, R11 ;  /* 0x0000000b260b7220 */ /* 0x000fe20000400000 */
[----:B------:R-:W-:Y:S01]  /*6cc0*/  F2FP.BF16.F32.PACK_AB R53, R7, R3 ;  /* 0x000000030735723e */ /* 0x000fe200000010ff */
[C---:B------:R-:W-:Y:S01]  /*6cd0*/  FFMA R4, R41.reuse, R43, R4 ;  /* 0x0000002b29047223 */ /* 0x040fe20000000004 */
[C---:B------:R-:W-:Y:S01]  /*6ce0*/  SHF.L.U32 R43, R56.reuse, 0x10, RZ ;  /* 0x00000010382b7819 */ /* 0x040fe200000006ff */
[----:B------:R-:W-:Y:S01]  /*6cf0*/  FFMA R5, R41, R42, R5 ;  /* 0x0000002a29057223 */ /* 0x000fe20000000005 */
[----:B------:R-:W-:Y:S01]  /*6d00*/  LOP3.LUT R42, R57, 0xffff0000, RZ, 0xc0, !PT ;  /* 0xffff0000392a7812 */ /* 0x000fe200078ec0ff */
[----:B------:R-:W-:Y:S01]  /*6d10*/  FFMA R6, R41, R45, R6 ;  /* 0x0000002d29067223 */ /* 0x000fe20000000006 */
[----:B------:R-:W-:Y:S01]  /*6d20*/  SHF.L.U32 R45, R57, 0x10, RZ ;  /* 0x00000010392d7819 */ /* 0x000fe200000006ff */
[----:B------:R-:W-:Y:S01]  /*6d30*/  FFMA R11, R41, R40, R11 ;  /* 0x00000028290b7223 */ /* 0x000fe2000000000b */
[----:B------:R-:W-:Y:S01]  /*6d40*/  LOP3.LUT R40, R56, 0xffff0000, RZ, 0xc0, !PT ;  /* 0xffff000038287812 */ /* 0x000fe200078ec0ff */
[C---:B------:R-:W-:Y:S01]  /*6d50*/  FMUL R8, R38.reuse, R12 ;  /* 0x0000000c26087220 */ /* 0x040fe20000400000 */
[----:B------:R-:W-:Y:S01]  /*6d60*/  F2FP.BF16.F32.PACK_AB R54, R5, R4 ;  /* 0x000000040536723e */ /* 0x000fe200000010ff */
[C---:B------:R-:W-:Y:S01]  /*6d70*/  FMUL R9, R38.reuse, R13 ;  /* 0x0000000d26097220 */ /* 0x040fe20000400000 */
[----:B------:R-:W-:Y:S01]  /*6d80*/  F2FP.BF16.F32.PACK_AB R55, R11, R6 ;  /* 0x000000060b37723e */ /* 0x000fe200000010ff */
[C---:B------:R-:W-:Y:S01]  /*6d90*/  FMUL R10, R38.reuse, R14 ;  /* 0x0000000e260a7220 */ /* 0x040fe20000400000 */
[----:B------:R-:W-:Y:S01]  /*6da0*/  FMUL R15, R38, R15 ;  /* 0x0000000f260f7220 */ /* 0x000fe20000400000 */
[----:B------:R-:W-:Y:S01]  /*6db0*/  FFMA R8, R41, R43, R8 ;  /* 0x0000002b29087223 */ /* 0x000fe20000000008 */
[----:B------:R-:W-:Y:S01]  /*6dc0*/  SHF.L.U32 R43, R59, 0x10, RZ ;  /* 0x000000103b2b7819 */ /* 0x000fe200000006ff */
[C---:B------:R-:W-:Y:S01]  /*6dd0*/  FFMA R9, R41.reuse, R40, R9 ;  /* 0x0000002829097223 */ /* 0x040fe20000000009 */
[C---:B------:R-:W-:Y:S01]  /*6de0*/  SHF.L.U32 R40, R58.reuse, 0x10, RZ ;  /* 0x000000103a287819 */ /* 0x040fe200000006ff */
        /* <DEDUP_REMOVED lines=8> */
[----:B------:R-:W-:Y:S01]  /*6e70*/  FMUL R14, R38, R18 ;  /* 0x00000012260e7220 */ /* 0x000fe20000400000 */
[----:B------:R-:W-:Y:S01]  /*6e80*/  FFMA R12, R41, R40, R12 ;  /* 0x00000028290c7223 */ /* 0x000fe2000000000c */
[----:B------:R-:W-:Y:S01]  /*6e90*/  LOP3.LUT R40, R59, 0xffff0000, RZ, 0xc0, !PT ;  /* 0xffff00003b287812 */ /* 0x000fe200078ec0ff */
[C---:B------:R-:W-:Y:S01]  /*6ea0*/  FFMA R13, R41.reuse, R42, R13 ;  /* 0x0000002a290d7223 */ /* 0x040fe2000000000d */
[----:B------:R-:W-:Y:S01]  /*6eb0*/  LOP3.LUT R42, R64, 0xffff0000, RZ, 0xc0, !PT ;  /* 0xffff0000402a7812 */ /* 0x000fe200078ec0ff */
[----:B------:R-:W-:Y:S01]  /*6ec0*/  FMUL R19, R38, R19 ;  /* 0x0000001326137220 */ /* 0x000fe20000400000 */
[----:B------:R-:W-:Y:S01]  /*6ed0*/  FFMA R14, R41, R43, R14 ;  /* 0x0000002b290e7223 */ /* 0x000fe2000000000e */
[----:B------:R-:W-:Y:S01]  /*6ee0*/  SHF.L.U32 R43, R64, 0x10, RZ ;  /* 0x00000010402b7819 */ /* 0x000fe200000006ff */
[----:B------:R1:W-:Y:S01]  /*6ef0*/  STS.128 [R94], R52 ;  /* 0x000000345e007388 */ /* 0x0003e20000000c00 */
[----:B------:R-:W-:Y:S01]  /*6f00*/  F2FP.BF16.F32.PACK_AB R70, R13, R12 ;  /* 0x0000000c0d46723e */ /* 0x000fe200000010ff */
[C---:B------:R-:W-:Y:S01]  /*6f10*/  FMUL R16, R38.reuse, R20 ;  /* 0x0000001426107220 */ /* 0x040fe20000400000 */
        /* <DEDUP_REMOVED lines=8> */
[C---:B------:R-:W-:Y:S01]  /*6fa0*/  FFMA R17, R41.reuse, R42, R17 ;  /* 0x0000002a29117223 */ /* 0x040fe20000000011 */
[----:B------:R-:W-:Y:S01]  /*6fb0*/  FFMA R18, R41, R45, R18 ;  /* 0x0000002d29127223 */ /* 0x000fe20000000012 */
[----:B------:R1:W-:Y:S01]  /*6fc0*/  STS.128 [R93+0x10], R68 ;  /* 0x000010445d007388 */ /* 0x0003e20000000c00 */
[----:B------:R-:W-:Y:S01]  /*6fd0*/  SHF.L.U32 R45, R67, 0x10, RZ ;  /* 0x00000010432d7819 */ /* 0x000fe200000006ff */
[----:B------:R-:W-:Y:S01]  /*6fe0*/  FFMA R23, R41, R40, R23 ;  /* 0x0000002829177223 */ /* 0x000fe20000000017 */
[----:B------:R-:W-:Y:S01]  /*6ff0*/  LOP3.LUT R40, R66, 0xffff0000, RZ, 0xc0, !PT ;  /* 0xffff000042287812 */ /* 0x000fe200078ec0ff */
[C---:B------:R-:W-:Y:S01]  /*7000*/  FMUL R20, R38.reuse, R24 ;  /* 0x0000001826147220 */ /* 0x040fe20000400000 */
[----:B------:R-:W-:Y:S01]  /*7010*/  LOP3.LUT R42, R67, 0xffff0000, RZ, 0xc0, !PT ;  /* 0xffff0000432a7812 */ /* 0x000fe200078ec0ff */
[C---:B------:R-:W-:Y:S01]  /*7020*/  FMUL R21, R38.reuse, R25 ;  /* 0x0000001926157220 */ /* 0x040fe20000400000 */
[----:B------:R-:W-:Y:S01]  /*7030*/  F2FP.BF16.F32.PACK_AB R100, R17, R16 ;  /* 0x000000101164723e */ /* 0x000fe200000010ff */
[C---:B------:R-:W-:Y:S01]  /*7040*/  FMUL R22, R38.reuse, R26 ;  /* 0x0000001a26167220 */ /* 0x040fe20000400000 */
[----:B------:R-:W-:Y:S01]  /*7050*/  FMUL R27, R38, R27 ;  /* 0x0000001b261b7220 */ /* 0x000fe20000400000 */
[C---:B------:R-:W-:Y:S01]  /*7060*/  FFMA R20, R41.reuse, R43, R20 ;  /* 0x0000002b29147223 */ /* 0x040fe20000000014 */
[C---:B------:R-:W-:Y:S01]  /*7070*/  FFMA R21, R41.reuse, R40, R21 ;  /* 0x0000002829157223 */ /* 0x040fe20000000015 */
[C---:B------:R-:W-:Y:S01]  /*7080*/  FFMA R22, R41.reuse, R45, R22 ;  /* 0x0000002d29167223 */ /* 0x040fe20000000016 */
[----:B------:R-:W-:Y:S01]  /*7090*/  FFMA R27, R41, R42, R27 ;  /* 0x0000002a291b7223 */ /* 0x000fe2000000001b */
[----:B------:R-:W-:Y:S01]  /*70a0*/  SHF.L.U32 R40, R72, 0x10, RZ ;  /* 0x0000001048287819 */ /* 0x000fe200000006ff */
[----:B------:R-:W-:Y:S01]  /*70b0*/  FMUL R24, R38, R28 ;  /* 0x0000001c26187220 */ /* 0x000fe20000400000 */
[----:B------:R-:W-:Y:S01]  /*70c0*/  LOP3.LUT R42, R72, 0xffff0000, RZ, 0xc0, !PT ;  /* 0xffff0000482a7812 */ /* 0x000fe200078ec0ff */
[C---:B------:R-:W-:Y:S01]  /*70d0*/  FMUL R25, R38.reuse, R29 ;  /* 0x0000001d26197220 */ /* 0x040fe20000400000 */
[----:B------:R-:W-:Y:S01]  /*70e0*/  SHF.L.U32 R43, R73, 0x10, RZ ;  /* 0x00000010492b7819 */ /* 0x000fe200000006ff */
[C---:B------:R-:W-:Y:S01]  /*70f0*/  FMUL R26, R38.reuse, R30 ;  /* 0x0000001e261a7220 */ /* 0x040fe20000400000 */
[C---:B------:R-:W-:Y:S01]  /*7100*/  FFMA R24, R41.reuse, R40, R24 ;  /* 0x0000002829187223 */ /* 0x040fe20000000018 */
[----:B------:R-:W-:Y:S01]  /*7110*/  FFMA R25, R41, R42, R25 ;  /* 0x0000002a29197223 */ /* 0x000fe20000000019 */
[----:B------:R-:W-:Y:S01]  /*7120*/  LOP3.LUT R40, R73, 0xffff0000, RZ, 0xc0, !PT ;  /* 0xffff000049287812 */ /* 0x000fe200078ec0ff */
[----:B------:R-:W-:Y:S01]  /*7130*/  FFMA R26, R41, R43, R26 ;  /* 0x0000002b291a7223 */ /* 0x000fe2000000001a */
[----:B------:R-:W-:Y:S01]  /*7140*/  FMUL R31, R38, R31 ;  /* 0x0000001f261f7220 */ /* 0x000fe20000400000 */
[----:B------:R-:W-:Y:S01]  /*7150*/  SHF.L.U32 R43, R74, 0x10, RZ ;  /* 0x000000104a2b7819 */ /* 0x000fe200000006ff */
[----:B------:R-:W-:Y:S01]  /*7160*/  FMUL R28, R38, R32 ;  /* 0x00000020261c7220 */ /* 0x000fe20000400000 */
[----:B------:R-:W-:Y:S01]  /*7170*/  LOP3.LUT R42, R74, 0xffff0000, RZ, 0xc0, !PT ;  /* 0xffff00004a2a7812 */ /* 0x000fe200078ec0ff */
[C---:B------:R-:W-:Y:S01]  /*7180*/  FMUL R29, R38.reuse, R33 ;  /* 0x00000021261d7220 */ /* 0x040fe20000400000 */
[----:B------:R-:W-:Y:S01]  /*7190*/  SHF.L.U32 R45, R75, 0x10, RZ ;  /* 0x000000104b2d7819 */ /* 0x000fe200000006ff */
[C---:B------:R-:W-:Y:S01]  /*71a0*/  FMUL R30, R38.reuse, R34 ;  /* 0x00000022261e7220 */ /* 0x040fe20000400000 */
[----:B------:R-:W-:Y:S01]  /*71b0*/  FFMA R31, R41, R40, R31 ;  /* 0x00000028291f7223 */ /* 0x000fe2000000001f */
[----:B------:R-:W-:Y:S01]  /*71c0*/  FMUL R35, R38, R35 ;  /* 0x0000002326237220 */ /* 0x000fe20000400000 */
[----:B------:R-:W-:Y:S01]  /*71d0*/  F2FP.BF16.F32.PACK_AB R101, R23, R18 ;  /* 0x000000121765723e */ /* 0x000fe200000010ff */
[----:B------:R-:W-:Y:S01]  /*71e0*/  FFMA R28, R41, R43, R28 ;  /* 0x0000002b291c7223 */ /* 0x000fe2000000001c */
[----:B------:R-:W-:Y:S01]  /*71f0*/  F2FP.BF16.F32.PACK_AB R102, R21, R20 ;  /* 0x000000141566723e */ /* 0x000fe200000010ff */
[----:B------:R-:W-:Y:S01]  /*7200*/  FFMA R29, R41, R42, R29 ;  /* 0x0000002a291d7223 */ /* 0x000fe2000000001d */
[----:B------:R-:W-:Y:S01]  /*7210*/  F2FP.BF16.F32.PACK_AB R103, R27, R22 ;  /* 0x000000161b67723e */ /* 0x000fe200000010ff */
[C---:B------:R-:W-:Y:S01]  /*7220*/  FFMA R30, R41.reuse, R45, R30 ;  /* 0x0000002d291e7223 */ /* 0x040fe2000000001e */
[----:B------:R-:W-:Y:S01]  /*7230*/  FFMA R35, R41, R44, R35 ;  /* 0x0000002c29237223 */ /* 0x000fe20000000023 */
[----:B------:R-:W-:Y:S02]  /*7240*/  F2FP.BF16.F32.PACK_AB R104, R25, R24 ;  /* 0x000000181968723e */ /* 0x000fe400000010ff */
[----:B------:R1:W-:Y:S01]  /*7250*/  STS.128 [R92+0x20], R100 ;  /* 0x000020645c007388 */ /* 0x0003e20000000c00 */
[----:B------:R-:W-:Y:S02]  /*7260*/  F2FP.BF16.F32.PACK_AB R105, R31, R26 ;  /* 0x0000001a1f69723e */ /* 0x000fe400000010ff */
[----:B------:R-:W-:Y:S02]  /*7270*/  F2FP.BF16.F32.PACK_AB R106, R29, R28 ;  /* 0x0000001c1d6a723e */ /* 0x000fe400000010ff */
[----:B------:R-:W-:Y:S05]  /*7280*/  F2FP.BF16.F32.PACK_AB R107, R35, R30 ;  /* 0x0000001e236b723e */ /* 0x000fea00000010ff */
[----:B------:R1:W-:Y:S01]  /*7290*/  STS.128 [R88+0x30], R104 ;  /* 0x0000306858007388 */ /* 0x0003e20000000c00 */
[----:B------:R-:W-:Y:S01]  /*72a0*/  @!PT LDS RZ, [RZ] ;  /* 0x00000000fffff984 */ /* 0x000fe20000000800 */
[----:B------:R-:W-:Y:S01]  /*72b0*/  @!PT LDS RZ, [RZ] ;  /* 0x00000000fffff984 */ /* 0x000fe20000000800 */
[----:B------:R-:W-:Y:S01]  /*72c0*/  @!PT LDS RZ, [RZ] ;  /* 0x00000000fffff984 */ /* 0x000fe20000000800 */
[----:B------:R-:W-:Y:S01]  /*72d0*/  @!PT LDS RZ, [RZ] ;  /* 0x00000000fffff984 */ /* 0x000fe20000000800 */
[----:B------:R3:W-:Y:S07]  /*72e0*/  MEMBAR.ALL.CTA ;  /* 0x0000000000007992 */ /* 0x0007ee0000008000 */
[----:B---3--:R-:W3:Y:S02]  /*72f0*/  FENCE.VIEW.ASYNC.S ;  /* 0x00000000000073c6 */ /* 0x008ee40000000000 */
[----:B---3--:R-:W-:Y:S06]  /*7300*/  BAR.SYNC.DEFER_BLOCKING 0x1, 0x80 ;  /* 0x0042000000007b1d */ /* 0x008fec0000010000 */
[----:B------:R-:W-:Y:S05]  /*7310*/  @P0 BRA `(.L_x_118) ;  /* 0x00000000003c0947 */ /* 0x000fea0003800000 */
[----:B------:R-:W3:Y:S01]  /*7320*/  LDCU.64 UR6, c[0x0][0x348] ;  /* 0x00006900ff0677ac */ /* 0x000ee20008000a00 */
[----:B------:R-:W-:Y:S01]  /*7330*/  UIADD3 UR4, UPT, UPT, UR43, 0x200, URZ ;  /* 0x000002002b047890 */ /* 0x000fe2000fffe0ff */
[----:B------:R-:W-:Y:S01]  /*7340*/  UMOV UR51, UR36 ;  /* 0x0000002400337c82 */ /* 0x000fe20008000000 */
[----:B------:R-:W-:Y:S02]  /*7350*/  UIADD3 UR9, UPT, UPT, UR49, 0x80, URZ ;  /* 0x0000008031097890 */ /* 0x000fe4000fffe0ff */
[----:B------:R-:W-:Y:S02]  /*7360*/  UIADD3 UR8, UPT, UPT, UR43, 0x1200, URZ ;  /* 0x000012002b087890 */ /* 0x000fe4000fffe0ff */
[----:B------:R-:W-:Y:S01]  /*7370*/  MOV R85, UR4 ;  /* 0x0000000400557c02 */ /* 0x000fe20008000f00 */
[----:B------:R-:W-:Y:S01]  /*7380*/  UMOV UR10, UR50 ;  /* 0x00000032000a7c82 */ /* 0x000fe20008000000 */
[----:B------:R-:W-:Y:S02]  /*7390*/  UMOV UR11, UR36 ;  /* 0x00000024000b7c82 */ /* 0x000fe40008000000 */
[----:B------:R-:W-:Y:S01]  /*73a0*/  R2UR UR48, R85 ;  /* 0x00000000553072ca */ /* 0x000fe200000e0000 */
[----:B---3--:R-:W-:Y:S04]  /*73b0*/  UIADD3 UR4, UP0, UPT, UR6, 0x680, URZ ;  /* 0x0000068006047890 */ /* 0x008fe8000ff1e0ff */
[----:B------:R-:W-:Y:S09]  /*73c0*/  UIADD3.X UR5, UPT, UPT, URZ, UR7, URZ, UP0, !UPT ;  /* 0x00000007ff057290 */ /* 0x000ff200087fe4ff */
[----:B------:R3:W-:Y:S01]  /*73d0*/  UTMASTG.3D [UR48], [UR4] ;  /* 0x00000030040073b5 */ /* 0x0007e20008010000 */
[----:B------:R3:W-:Y:S01]  /*73e0*/  UTMASTG.3D [UR8], [UR4] ;  /* 0x00000008040073b5 */ /* 0x0007e20008010000 */
[----:B------:R0:W-:Y:S01]  /*73f0*/  UTMACMDFLUSH ;  /* 0x00000000000079b7 */ /* 0x0001e20000000000 */
[----:B---3--:R-:W-:Y:S04]  /*7400*/  DEPBAR.LE SB0, 0x1 ;  /* 0x000080400000791a */ /* 0x008fe80000000000 */
.L_x_118:
[----:B------:R-:W-:Y:S05]  /*7410*/  BSYNC.RECONVERGENT B0 ;  /* 0x0000000000007941 */ /* 0x000fea0003800200 */
.L_x_117:
[----:B------:R-:W-:Y:S01]  /*7420*/  BAR.SYNC.DEFER_BLOCKING 0x1, 0x80 ;  /* 0x0042000000007b1d */ /* 0x000fe20000010000 */
[----:B------:R-:W-:Y:S01]  /*7430*/  ISETP.NE.AND P1, PT, R97, RZ, PT ;  /* 0x000000ff6100720c */ /* 0x000fe20003f25270 */
[----:B------:R-:W-:Y:S01]  /*7440*/  UISETP.NE.AND UP0, UPT, UR47, URZ, UPT ;  /* 0x000000ff2f00728c */ /* 0x000fe2000bf05270 */
[----:B------:R-:W-:Y:S11]  /*7450*/  LEA R3, R47, UR43, 0x3 ;  /* 0x0000002b2f037c11 */ /* 0x000ff6000f8e18ff */
[----:B------:R-:W-:Y:S01]  /*7460*/  @P1 SHF.L.U32 R4, R91, 0x1f, RZ ;  /* 0x0000001f5b041819 */ /* 0x000fe200000006ff */
[----:B------:R-:W-:Y:S06]  /*7470*/  BRA.U !UP0, `(.L_x_119) ;  /* 0x0000000108247547 */ /* 0x000fec000b800000 */
[----:B------:R-:W3:Y:S01]  /*7480*/  S2R R0, SR_CgaCtaId ;  /* 0x0000000000007919 */ /* 0x000ee20000008800 */
[----:B------:R-:W-:Y:S01]  /*7490*/  IMAD.U32 R2, RZ, RZ, UR46 ;  /* 0x0000002eff027e24 */ /* 0x000fe2000f8e00ff */
[----:B------:R-:W-:Y:S04]  /*74a0*/  UIADD3 UR4, UPT, UPT, UR46, 0x1, URZ ;  /* 0x000000012e047890 */ /* 0x000fe8000fffe0ff */
[----:B------:R-:W-:Y:S01]  /*74b0*/  @P1 LEA R2, R2, UR43, 0x3 ;  /* 0x0000002b02021c11 */ /* 0x000fe2000f8e18ff */
[----:B------:R-:W-:Y:S04]  /*74c0*/  UISETP.NE.AND UP0, UPT, UR4, 0x4, UPT ;  /* 0x000000040400788c */ /* 0x000fe8000bf05270 */
[----:B------:R-:W-:Y:S01]  /*74d0*/  @P1 VIADD R5, R2, 0x70 ;  /* 0x0000007002051836 */ /* 0x000fe20000000000 */
[----:B------:R-:W-:Y:S04]  /*74e0*/  USEL UR46, UR4, URZ, UP0 ;  /* 0x000000ff042e7287 */ /* 0x000fe80008000000 */
[----:B---3--:R-:W-:Y:S04]  /*74f0*/  @P1 PRMT R0, R0, 0x654, R5 ;  /* 0x0000065400001816 */ /* 0x008fe80000000005 */
[----:B------:R3:W-:Y:S04]  /*7500*/  @P1 SYNCS.ARRIVE.TRANS64.RED.A1T0 RZ, [R0+URZ], RZ ;  /* 0x000000ff00ff19a7 */ /* 0x0007e800081004ff */
.L_x_119:
[----:B------:R-:W4:Y:S01]  /*7510*/  @P1 SYNCS.PHASECHK.TRANS64.TRYWAIT P0, [R3+URZ+0x50], R4 ;  /* 0x00005004030015a7 */ /* 0x000f2200080011ff */
[----:B------:R-:W-:Y:S01]  /*7520*/  BSSY B1, `(.L_x_120) ;  /* 0x0000016000017945 */ /* 0x000fe20003800000 */
[----:B----4-:R-:W-:Y:S03]  /*7530*/  @P1 SEL R46, RZ, 0x1, !P0 ;  /* 0x00000001ff2e1807 */ /* 0x010fe60004000000 */
[----:B------:R-:W-:Y:S05]  /*7540*/  @!P1 BRA `(.L_x_121) ;  /* 0x00000000004c9947 */ /* 0x000fea0003800000 */
[----:B------:R-:W-:Y:S01]  /*7550*/  ISETP.NE.AND P0, PT, R46, RZ, PT ;  /* 0x000000ff2e00720c */ /* 0x000fe20003f05270 */
[----:B------:R-:W-:Y:S01]  /*7560*/  BSSY B0, `(.L_x_122) ;  /* 0x000000b000007945 */ /* 0x000fe20003800000 */
[----:B------:R-:W-:Y:S11]  /*7570*/  ISETP.NE.AND P1, PT, R60, RZ, PT ;  /* 0x000000ff3c00720c */ /* 0x000ff60003f25270 */
[----:B------:R-:W-:Y:S02]  /*7580*/  @!UPT UIADD3 URZ, UPT, UPT, URZ, URZ, URZ ;  /* 0x000000fffffff290 */ /* 0x000fe4000fffe0ff */
[C---:B------:R-:W-:Y:S01]  /*7590*/  @P1 IMAD R6, R47.reuse, 0x2000, R94 ;  /* 0x000020002f061824 */ /* 0x040fe200078e025e */
[C---:B------:R-:W-:Y:S01]  /*75a0*/  @P1 LEA R4, R47.reuse, R92, 0xd ;  /* 0x0000005c2f041211 */ /* 0x040fe200078e68ff */
[C---:B------:R-:W-:Y:S02]  /*75b0*/  @P1 IMAD R5, R47.reuse, 0x2000, R93 ;  /* 0x000020002f051824 */ /* 0x040fe400078e025d */
[----:B------:R-:W-:Y:S01]  /*75c0*/  @P1 IMAD R2, R47, 0x2000, R88 ;  /* 0x000020002f021824 */ /* 0x000fe200078e0258 */
[----:B------:R-:W-:Y:S06]  /*75d0*/  @P0 BRA `(.L_x_123) ;  /* 0x00000000000c0947 */ /* 0x000fec0003800000 */
[----:B---3--:R-:W-:Y:S04]  /*75e0*/  SHF.L.U32 R0, R91, 0x1f, RZ ;  /* 0x0000001f5b007819 */ /* 0x008fe800000006ff */
[----:B------:R-:W3:Y:S02]  /*75f0*/  SYNCS.PHASECHK.TRANS64.TRYWAIT P0, [R3+URZ+0x50], R0 ;  /* 0x00005000030075a7 */ /* 0x000ee400080011ff */
[----:B---3--:R-:W-:Y:S05]  /*7600*/  @!P0 BRA `(.L_x_124) ;  /* 0x00000034001c8947 */ /* 0x008fea0003800000 */
.L_x_123:
[----:B------:R-:W-:Y:S05]  /*7610*/  BSYNC B0 ;  /* 0x0000000000007941 */ /* 0x000fea0003800000 */
.L_x_122:
[----:B------:R-:W-:Y:S02]  /*7620*/  ISETP.NE.AND P0, PT, R60, RZ, PT ;  /* 0x000000ff3c00720c */ /* 0x000fe40003f05270 */
[----:B------:R-:W-:Y:S11]  /*7630*/  IADD3 R47, PT, PT, R47, 0x1, RZ ;  /* 0x000000012f2f7810 */ /* 0x000ff60007ffe0ff */
[----:B------:R4:W1:Y:S04]  /*7640*/  @P0 LDS.128 R48, [R6] ;  /* 0x0000000006300984 */ /* 0x0008680000000c00 */
[----:B------:R4:W1:Y:S04]  /*7650*/  @P0 LDS.128 R56, [R5+0x10] ;  /* 0x0000100005380984 */ /* 0x0008680000000c00 */
[----:B------:R4:W1:Y:S04]  /*7660*/  @P0 LDS.128 R64, [R4+0x20] ;  /* 0x0000200004400984 */ /* 0x0008680000000c00 */
[----:B------:R4:W1:Y:S02]  /*7670*/  @P0 LDS.128 R72, [R2+0x30] ;  /* 0x0000300002480984 */ /* 0x0008640000000c00 */
.L_x_121:
[----:B------:R-:W-:Y:S05]  /*7680*/  BSYNC B1 ;  /* 0x0000000000017941 */ /* 0x000fea0003800000 */
.L_x_120:
[----:B---3--:R-:W-:Y:S05]  /*7690*/  VIADD R0, R39, 0x20 ;  /* 0x0000002027007836 */ /* 0x008fea0000000000 */
[----:B------:R-:W-:Y:S04]  /*76a0*/  SHF.R.U32.HI R0, RZ, 0x15, R0 ;  /* 0x00000015ff007819 */ /* 0x000fe80000011600 */
[----:B------:R-:W-:Y:S11]  /*76b0*/  LOP3.LUT P0, RZ, R0, 0x3, R81, 0x48, !PT ;  /* 0x0000000300ff7812 */ /* 0x000ff60007804851 */
[----:B------:R-:W-:Y:S02]  /*76c0*/  @!UPT UIADD3 URZ, UPT, UPT, URZ, URZ, URZ ;  /* 0x000000fffffff290 */ /* 0x000fe4000fffe0ff */
[----:B------:R-:W-:Y:S05]  /*76d0*/  @!P0 BRA `(.L_x_125) ;  /* 0x0000000000408947 */ /* 0x000fea0003800000 */
[----:B------:R-:W3:Y:S01]  /*76e0*/  LDCU.64 UR8, c[0x4][0x70] ;  /* 0x01000e00ff0877ac */ /* 0x000ee20008000a00 */
[----:B------:R-:W-:Y:S01]  /*76f0*/  MOV R3, 0x0 ;  /* 0x0000000000037802 */ /* 0x000fe20000000f00 */
[----:B------:R-:W-:Y:S02]  /*7700*/  HFMA2 R12, -RZ, RZ, 0, 5.9604644775390625e-08 ;  /* 0x00000001ff0c7431 */ /* 0x000fe400000001ff */
[----:B------:R-:W-:Y:S02]  /*7710*/  IMAD.MOV.U32 R8, RZ, RZ, 0x192 ;  /* 0x00000192ff087424 */ /* 0x000fe400078e00ff */
[----:B------:R-:W-:Y:S01]  /*7720*/  IMAD.MOV.U32 R13, RZ, RZ, RZ ;  /* 0x000000ffff0d7224 */ /* 0x000fe200078e00ff */
[----:B------:R-:W5:Y:S01]  /*7730*/  LDCU.64 UR6, c[0x4][0x78] ;  /* 0x01000f00ff0677ac */ /* 0x000f620008000a00 */
[----:B----4-:R-:W4:Y:S01]  /*7740*/  LDC.64 R2, c[0x4][R3] ;  /* 0x0100000003027b82 */ /* 0x010f220000000a00 */
[----:B------:R-:W2:Y:S01]  /*7750*/  LDCU.64 UR4, c[0x4][0x10] ;  /* 0x01000200ff0477ac */ /* 0x000ea20008000a00 */
[----:B---3--:R-:W-:Y:S01]  /*7760*/  MOV R5, UR9 ;  /* 0x0000000900057c02 */ /* 0x008fe20008000f00 */
[----:B------:R-:W-:Y:S01]  /*7770*/  IMAD.U32 R4, RZ, RZ, UR8 ;  /* 0x00000008ff047e24 */ /* 0x000fe2000f8e00ff */
[----:B-----5:R-:W-:Y:S01]  /*7780*/  MOV R7, UR7 ;  /* 0x0000000700077c02 */ /* 0x020fe20008000f00 */
[----:B------:R-:W-:Y:S01]  /*7790*/  IMAD.U32 R6, RZ, RZ, UR6 ;  /* 0x00000006ff067e24 */ /* 0x000fe2000f8e00ff */
[----:B--2---:R-:W-:Y:S01]  /*77a0*/  MOV R11, UR5 ;  /* 0x00000005000b7c02 */ /* 0x004fe20008000f00 */
[----:B------:R-:W-:Y:S02]  /*77b0*/  IMAD.U32 R10, RZ, RZ, UR4 ;  /* 0x00000004ff0a7e24 */ /* 0x000fe4000f8e00ff */
[----:B------:R-:W-:Y:S07]  /*77c0*/  LEPC R20, `(.L_x_125) ;  /* 0x000000001014794e */ /* 0x000fee0000000000 */
[----:B-1--4-:R-:W-:Y:S05]  /*77d0*/  CALL.ABS.NOINC R2 ;  /* 0x0000000002007343 */ /* 0x012fea0003c00000 */
.L_x_125:
[C---:B-1----:R-:W-:Y:S01]  /*77e0*/  SHF.L.U32 R40, R48.reuse, 0x10, RZ ;  /* 0x0000001030287819 */ /* 0x042fe200000006ff */
[----:B------:R-:W-:Y:S05]  /*77f0*/  WARPSYNC.ALL ;  /* 0x0000000000007948 */ /* 0x000fea0003800000 */
[----:B------:R-:W-:Y:S01]  /*7800*/  R2UR UR4, R39 ;  /* 0x00000000270472ca */ /* 0x000fe200000e0000 */
[----:B------:R-:W1:Y:S01]  /*7810*/  S2R R99, SR_CgaCtaId ;  /* 0x0000000000637919 */ /* 0x000e620000008800 */
[----:B------:R-:W-:Y:S01]  /*7820*/  LOP3.LUT R43, R48, 0xffff0000, RZ, 0xc0, !PT ;  /* 0xffff0000302b7812 */ /* 0x000fe200078ec0ff */
[----:B------:R-:W-:Y:S01]  /*7830*/  BSSY.RECONVERGENT B0, `(.L_x_126) ;  /* 0x0000093000007945 */ /* 0x000fe20003800200 */
[----:B------:R-:W-:Y:S02]  /*7840*/  LOP3.LUT R42, R49, 0xffff0000, RZ, 0xc0, !PT ;  /* 0xffff0000312a7812 */ /* 0x000fe400078ec0ff */
[----:B------:R-:W-:Y:S02]  /*7850*/  LOP3.LUT R44, R50, 0xffff0000, RZ, 0xc0, !PT ;  /* 0xffff0000322c7812 */ /* 0x000fe400078ec0ff */
[----:B------:R-:W-:Y:S02]  /*7860*/  SHF.L.U32 R45, R59, 0x10, RZ ;  /* 0x000000103b2d7819 */ /* 0x000fe400000006ff */
[----:B------:R-:W-:Y:S02]  /*7870*/  ISETP.NE.AND P6, PT, R97, RZ, PT ;  /* 0x000000ff6100720c */ /* 0x000fe40003fc5270 */
[----:B------:R-:W-:Y:S01]  /*7880*/  ISETP.NE.AND P0, PT, R96, RZ, PT ;  /* 0x000000ff6000720c */ /* 0x000fe20003f05270 */
[----:B----4-:R-:W3:Y:S01]  /*7890*/  LDTM.x32 R4, tmem[UR4+0x20] ;  /* 0x00002004000479ee */ /* 0x010ee200082c0000 */
[----:B------:R-:W-:Y:S02]  /*78a0*/  MOV R61, UR46 ;  /* 0x0000002e003d7c02 */ /* 0x000fe40008000f00 */
[----:B------:R-:W-:Y:S07]  /*78b0*/  LEA R62, R47, UR43, 0x3 ;  /* 0x0000002b2f3e7c11 */ /* 0x000fee000f8e18ff */
[----:B------:R-:W-:Y:S04]  /*78c0*/  @P6 LEA R61, R61, UR43, 0x3 ;  /* 0x0000002b3d3d6c11 */ /* 0x000fe8000f8e18ff */
[----:B------:R-:W-:Y:S02]  /*78d0*/  @P6 IADD3 R104, PT, PT, R61, 0x70, RZ ;  /* 0x000000703d686810 */ /* 0x000fe40007ffe0ff */
[----:B------:R-:W-:Y:S02]  /*78e0*/  @P6 SHF.L.U32 R61, R91, 0x1f, RZ ;  /* 0x0000001f5b3d6819 */ /* 0x000fe400000006ff */
[----:B-1----:R-:W-:Y:S01]  /*78f0*/  @P6 PRMT R104, R99, 0x654, R104 ;  /* 0x0000065463686816 */ /* 0x002fe20000000068 */
[C---:B---3--:R-:W-:Y:S01]  /*7900*/  FMUL R0, R38.reuse, R4 ;  /* 0x0000000426007220 */ /* 0x048fe20000400000 */
[C---:B------:R-:W-:Y:S01]  /*7910*/  FMUL R2, R38.reuse, R5 ;  /* 0x0000000526027220 */ /* 0x040fe20000400000 */
[C---:B------:R-:W-:Y:S01]  /*7920*/  FMUL R3, R38.reuse, R6 ;  /* 0x0000000626037220 */ /* 0x040fe20000400000 */
[C---:B------:R-:W-:Y:S01]  /*7930*/  FMUL R7, R38.reuse, R7 ;  /* 0x0000000726077220 */ /* 0x040fe20000400000 */
[----:B------:R-:W-:Y:S01]  /*7940*/  FFMA R0, R41, R40, R0 ;  /* 0x0000002829007223 */ /* 0x000fe20000000000 */
[----:B------:R-:W-:Y:S01]  /*7950*/  SHF.L.U32 R40, R49, 0x10, RZ ;  /* 0x0000001031287819 */ /* 0x000fe200000006ff */
[----:B------:R-:W-:Y:S01]  /*7960*/  FFMA R2, R41, R43, R2 ;  /* 0x0000002b29027223 */ /* 0x000fe20000000002 */
[----:B------:R-:W-:Y:S01]  /*7970*/  SHF.L.U32 R43, R51, 0x10, RZ ;  /* 0x00000010332b7819 */ /* 0x000fe200000006ff */
[C---:B------:R-:W-:Y:S01]  /*7980*/  FMUL R4, R38.reuse, R8 ;  /* 0x0000000826047220 */ /* 0x040fe20000400000 */
[----:B------:R-:W-:Y:S01]  /*7990*/  FMUL R5, R38, R9 ;  /* 0x0000000926057220 */ /* 0x000fe20000400000 */
[C---:B------:R-:W-:Y:S01]  /*79a0*/  FFMA R3, R41.reuse, R40, R3 ;  /* 0x0000002829037223 */ /* 0x040fe20000000003 */
[----:B------:R-:W-:Y:S01]  /*79b0*/  SHF.L.U32 R40, R50, 0x10, RZ ;  /* 0x0000001032287819 */ /* 0x000fe200000006ff */
[----:B------:R-:W-:Y:S01]  /*79c0*/  FFMA R7, R41, R42, R7 ;  /* 0x0000002a29077223 */ /* 0x000fe20000000007 */
[----:B------:R-:W-:Y:S01]  /*79d0*/  LOP3.LUT R42, R51, 0xffff0000, RZ, 0xc0, !PT ;  /* 0xffff0000332a7812 */ /* 0x000fe200078ec0ff */
[----:B------:R-:W-:Y:S01]  /*79e0*/  FMUL R6, R38, R10 ;  /* 0x0000000a26067220 */ /* 0x000fe20000400000 */
[----:B------:R-:W-:Y:S01]  /*79f0*/  F2FP.BF16.F32.PACK_AB R52, R2, R0 ;  /* 0x000000000234723e */ /* 0x000fe200000010ff */
        /* <DEDUP_REMOVED lines=18> */
[C---:B------:R-:W-:Y:S01]  /*7b20*/  LOP3.LUT R42, R58.reuse, 0xffff0000, RZ, 0xc0, !PT ;  /* 0xffff00003a2a7812 */ /* 0x040fe200078ec0ff */
[----:B------:R-:W-:Y:S01]  /*7b30*/  FFMA R10, R41, R43, R10 ;  /* 0x0000002b290a7223 */ /* 0x000fe2000000000a */
[----:B------:R-:W-:Y:S01]  /*7b40*/  SHF.L.U32 R43, R58, 0x10, RZ ;  /* 0x000000103a2b7819 */ /* 0x000fe200000006ff */
[C---:B------:R-:W-:Y:S01]  /*7b50*/  FMUL R15, R38.reuse, R15 ;  /* 0x0000000f260f7220 */ /* 0x040fe20000400000 */
[----:B------:R-:W-:Y:S01]  /*7b60*/  F2FP.BF16.F32.PACK_AB R68, R9, R8 ;  /* 0x000000080944723e */ /* 0x000fe200000010ff */
[C---:B------:R-:W-:Y:S01]  /*7b70*/  FMUL R12, R38.reuse, R16 ;  /* 0x00000010260c7220 */ /* 0x040fe20000400000 */
[----:B------:R-:W-:Y:S01]  /*7b80*/  FMUL R13, R38, R17 ;  /* 0x00000011260d7220 */ /* 0x000fe20000400000 */
[----:B------:R-:W-:Y:S01]  /*7b90*/  FFMA R15, R41, R40, R15 ;  /* 0x00000028290f7223 */ /* 0x000fe2000000000f */
[----:B------:R-:W-:Y:S01]  /*7ba0*/  LOP3.LUT R40, R59, 0xffff0000, RZ, 0xc0, !PT ;  /* 0xffff00003b287812 */ /* 0x000fe200078ec0ff */
[----:B------:R-:W-:Y:S01]  /*7bb0*/  FFMA R12, R41, R43, R12 ;  /* 0x0000002b290c7223 */ /* 0x000fe2000000000c */
[----:B------:R-:W-:Y:S01]  /*7bc0*/  SHF.L.U32 R43, R64, 0x10, RZ ;  /* 0x00000010402b7819 */ /* 0x000fe200000006ff */
[----:B------:R-:W-:Y:S01]  /*7bd0*/  FMUL R14, R38, R18 ;  /* 0x00000012260e7220 */ /* 0x000fe20000400000 */
[----:B------:R-:W-:Y:S01]  /*7be0*/  F2FP.BF16.F32.PACK_AB R69, R15, R10 ;  /* 0x0000000a0f45723e */ /* 0x000fe200000010ff */
[----:B------:R1:W-:Y:S01]  /*7bf0*/  STS.128 [R94+0x2000], R52 ;  /* 0x002000345e007388 */ /* 0x0003e20000000c00 */
[----:B------:R-:W-:Y:S01]  /*7c00*/  FFMA R13, R41, R42, R13 ;  /* 0x0000002a290d7223 */ /* 0x000fe2000000000d */
[----:B------:R-:W-:Y:S01]  /*7c10*/  LOP3.LUT R42, R64, 0xffff0000, RZ, 0xc0, !PT ;  /* 0xffff0000402a7812 */ /* 0x000fe200078ec0ff */
[C---:B------:R-:W-:Y:S01]  /*7c20*/  FMUL R19, R38.reuse, R19 ;  /* 0x0000001326137220 */ /* 0x040fe20000400000 */
[C---:B------:R-:W-:Y:S01]  /*7c30*/  FMUL R16, R38.reuse, R20 ;  /* 0x0000001426107220 */ /* 0x040fe20000400000 */
[C---:B------:R-:W-:Y:S01]  /*7c40*/  FMUL R17, R38.reuse, R21 ;  /* 0x0000001526117220 */ /* 0x040fe20000400000 */
[----:B------:R-:W-:Y:S01]  /*7c50*/  F2FP.BF16.F32.PACK_AB R70, R13, R12 ;  /* 0x0000000c0d46723e */ /* 0x000fe200000010ff */
[----:B------:R-:W-:Y:S01]  /*7c60*/  FFMA R14, R41, R45, R14 ;  /* 0x0000002d290e7223 */ /* 0x000fe2000000000e */
[----:B------:R-:W-:Y:S01]  /*7c70*/  SHF.L.U32 R45, R65, 0x10, RZ ;  /* 0x00000010412d7819 */ /* 0x000fe200000006ff */
[----:B------:R-:W-:Y:S01]  /*7c80*/  FFMA R19, R41, R40, R19 ;  /* 0x0000002829137223 */ /* 0x000fe20000000013 */
[----:B------:R-:W-:Y:S01]  /*7c90*/  LOP3.LUT R40, R65, 0xffff0000, RZ, 0xc0, !PT ;  /* 0xffff000041287812 */ /* 0x000fe200078ec0ff */
[----:B------:R-:W-:Y:S01]  /*7ca0*/  FFMA R16, R41, R43, R16 ;  /* 0x0000002b29107223 */ /* 0x000fe20000000010 */
[----:B------:R-:W-:Y:S01]  /*7cb0*/  SHF.L.U32 R43, R67, 0x10, RZ ;  /* 0x00000010432b7819 */ /* 0x000fe200000006ff */
[C---:B------:R-:W-:Y:S01]  /*7cc0*/  FMUL R18, R38.reuse, R22 ;  /* 0x0000001626127220 */ /* 0x040fe20000400000 */
[----:B------:R-:W-:Y:S01]  /*7cd0*/  F2FP.BF16.F32.PACK_AB R71, R19, R14 ;  /* 0x0000000e1347723e */ /* 0x000fe200000010ff */
[C---:B------:R-:W-:Y:S01]  /*7ce0*/  FFMA R17, R41.reuse, R42, R17 ;  /* 0x0000002a29117223 */ /* 0x040fe20000000011 */
[----:B------:R-:W-:Y:S01]  /*7cf0*/  FMUL R23, R38, R23 ;  /* 0x0000001726177220 */ /* 0x000fe20000400000 */
[----:B------:R-:W-:Y:S01]  /*7d00*/  SHF.L.U32 R42, R66, 0x10, RZ ;  /* 0x00000010422a7819 */ /* 0x000fe200000006ff */
[----:B------:R-:W-:Y:S01]  /*7d10*/  FMUL R20, R38, R24 ;  /* 0x0000001826147220 */ /* 0x000fe20000400000 */
[----:B------:R3:W-:Y:S01]  /*7d20*/  STS.128 [R93+0x2010], R68 ;  /* 0x002010445d007388 */ /* 0x0007e20000000c00 */
[----:B------:R-:W-:Y:S01]  /*7d30*/  FFMA R18, R41, R45, R18 ;  /* 0x0000002d29127223 */ /* 0x000fe20000000012 */
[----:B------:R-:W-:Y:S01]  /*7d40*/  SHF.L.U32 R45, R75, 0x10, RZ ;  /* 0x000000104b2d7819 */ /* 0x000fe200000006ff */
[C---:B------:R-:W-:Y:S01]  /*7d50*/  FFMA R23, R41.reuse, R40, R23 ;  /* 0x0000002829177223 */ /* 0x040fe20000000017 */
[----:B------:R-:W-:Y:S01]  /*7d60*/  LOP3.LUT R40, R66, 0xffff0000, RZ, 0xc0, !PT ;  /* 0xffff000042287812 */ /* 0x000fe200078ec0ff */
[----:B------:R-:W-:Y:S01]  /*7d70*/  FFMA R20, R41, R42, R20 ;  /* 0x0000002a29147223 */ /* 0x000fe20000000014 */
[----:B------:R-:W-:Y:S01]  /*7d80*/  LOP3.LUT R42, R67, 0xffff0000, RZ, 0xc0, !PT ;  /* 0xffff0000432a7812 */ /* 0x000fe200078ec0ff */
[C---:B------:R-:W-:Y:S01]  /*7d90*/  FMUL R21, R38.reuse, R25 ;  /* 0x0000001926157220 */ /* 0x040fe20000400000 */
[C---:B------:R-:W-:Y:S01]  /*7da0*/  FMUL R22, R38.reuse, R26 ;  /* 0x0000001a26167220 */ /* 0x040fe20000400000 */
[C---:B------:R-:W-:Y:S01]  /*7db0*/  FMUL R27, R38.reuse, R27 ;  /* 0x0000001b261b7220 */ /* 0x040fe20000400000 */
[----:B------:R-:W-:Y:S01]  /*7dc0*/  FMUL R24, R38, R28 ;  /* 0x0000001c26187220 */ /* 0x000fe20000400000 */
        /* <DEDUP_REMOVED lines=8> */
[----:B------:R-:W-:Y:S01]  /*7e50*/  FFMA R24, R41, R40, R24 ;  /* 0x0000002829187223 */ /* 0x000fe20000000018 */
[----:B------:R-:W-:Y:S01]  /*7e60*/  LOP3.LUT R40, R73, 0xffff0000, RZ, 0xc0, !PT ;  /* 0xffff000049287812 */ /* 0x000fe200078ec0ff */
[C---:B------:R-:W-:Y:S01]  /*7e70*/  FFMA R25, R41.reuse, R42, R25 ;  /* 0x0000002a29197223 */ /* 0x040fe20000000019 */
[----:B------:R-:W-:Y:S01]  /*7e80*/  FMUL R31, R38, R31 ;  /* 0x0000001f261f7220 */ /* 0x000fe20000400000 */
[C---:B------:R-:W-:Y:S01]  /*7e90*/  FFMA R26, R41.reuse, R43, R26 ;  /* 0x0000002b291a7223 */ /* 0x040fe2000000001a */
[----:B------:R-:W-:Y:S01]  /*7ea0*/  SHF.L.U32 R43, R74, 0x10, RZ ;  /* 0x000000104a2b7819 */ /* 0x000fe200000006ff */
[----:B------:R-:W-:Y:S01]  /*7eb0*/  FMUL R28, R38, R32 ;  /* 0x00000020261c7220 */ /* 0x000fe20000400000 */
[----:B------:R-:W-:Y:S01]  /*7ec0*/  LOP3.LUT R42, R74, 0xffff0000, RZ, 0xc0, !PT ;  /* 0xffff00004a2a7812 */ /* 0x000fe200078ec0ff */
[C---:B------:R-:W-:Y:S01]  /*7ed0*/  FMUL R29, R38.reuse, R33 ;  /* 0x00000021261d7220 */ /* 0x040fe20000400000 */
[C---:B------:R-:W-:Y:S01]  /*7ee0*/  FMUL R30, R38.reuse, R34 ;  /* 0x00000022261e7220 */ /* 0x040fe20000400000 */
[----:B------:R-:W-:Y:S01]  /*7ef0*/  FFMA R31, R41, R40, R31 ;  /* 0x00000028291f7223 */ /* 0x000fe2000000001f */
[----:B------:R-:W-:Y:S01]  /*7f00*/  FMUL R35, R38, R35 ;  /* 0x0000002326237220 */ /* 0x000fe20000400000 */
[----:B-1----:R-:W-:Y:S01]  /*7f10*/  F2FP.BF16.F32.PACK_AB R52, R17, R16 ;  /* 0x000000101134723e */ /* 0x002fe200000010ff */
[----:B------:R-:W-:Y:S01]  /*7f20*/  FFMA R28, R41, R43, R28 ;  /* 0x0000002b291c7223 */ /* 0x000fe2000000001c */
[----:B------:R-:W-:Y:S01]  /*7f30*/  F2FP.BF16.F32.PACK_AB R53, R23, R18 ;  /* 0x000000121735723e */ /* 0x000fe200000010ff */
[----:B------:R-:W-:Y:S01]  /*7f40*/  FFMA R29, R41, R42, R29 ;  /* 0x0000002a291d7223 */ /* 0x000fe2000000001d */
[----:B------:R-:W-:Y:S01]  /*7f50*/  F2FP.BF16.F32.PACK_AB R54, R21, R20 ;  /* 0x000000141536723e */ /* 0x000fe200000010ff */
[----:B------:R-:W-:Y:S01]  /*7f60*/  FFMA R30, R41, R45, R30 ;  /* 0x0000002d291e7223 */ /* 0x000fe2000000001e */
[----:B------:R-:W-:Y:S01]  /*7f70*/  F2FP.BF16.F32.PACK_AB R55, R27, R22 ;  /* 0x000000161b37723e */ /* 0x000fe200000010ff */
[----:B------:R-:W-:Y:S01]  /*7f80*/  FFMA R35, R41, R44, R35 ;  /* 0x0000002c29237223 */ /* 0x000fe20000000023 */
[----:B------:R-:W-:Y:S02]  /*7f90*/  F2FP.BF16.F32.PACK_AB R100, R25, R24 ;  /* 0x000000181964723e */ /* 0x000fe400000010ff */
[----:B------:R-:W-:Y:S01]  /*7fa0*/  F2FP.BF16.F32.PACK_AB R101, R31, R26 ;  /* 0x0000001a1f65723e */ /* 0x000fe200000010ff */
[----:B------:R3:W-:Y:S01]  /*7fb0*/  STS.128 [R92+0x2020], R52 ;  /* 0x002020345c007388 */ /* 0x0007e20000000c00 */
        /* <DEDUP_REMOVED lines=8> */
[----:B-1----:R-:W1:Y:S02]  /*8040*/  FENCE.VIEW.ASYNC.S ;  /* 0x00000000000073c6 */ /* 0x002e640000000000 */
[----:B-1----:R-:W-:Y:S06]  /*8050*/  BAR.SYNC.DEFER_BLOCKING 0x1, 0x80 ;  /* 0x0042000000007b1d */ /* 0x002fec0000010000 */
[----:B------:R-:W-:Y:S05]  /*8060*/  @P0 BRA `(.L_x_127) ;  /* 0x00000000003c0947 */ /* 0x000fea0003800000 */
[----:B------:R-:W1:Y:S01]  /*8070*/  LDCU.64 UR6, c[0x0][0x348] ;  /* 0x00006900ff0677ac */ /* 0x000e620008000a00 */
[----:B------:R-:W-:Y:S02]  /*8080*/  UIADD3 UR13, UPT, UPT, UR49, 0x20, URZ ;  /* 0x00000020310d7890 */ /* 0x000fe4000fffe0ff */
[----:B------:R-:W-:Y:S01]  /*8090*/  UIADD3 UR12, UPT, UPT, UR43, 0x2200, URZ ;  /* 0x000022002b0c7890 */ /* 0x000fe2000fffe0ff */
[----:B------:R-:W-:Y:S01]  /*80a0*/  UMOV UR14, UR50 ;  /* 0x00000032000e7c82 */ /* 0x000fe20008000000 */
[----:B------:R-:W-:Y:S01]  /*80b0*/  UMOV UR15, UR36 ;  /* 0x00000024000f7c82 */ /* 0x000fe20008000000 */
[----:B------:R-:W-:Y:S02]  /*80c0*/  UIADD3 UR9, UPT, UPT, UR49, 0xa0, URZ ;  /* 0x000000a031097890 */ /* 0x000fe4000fffe0ff */
[----:B------:R-:W-:Y:S01]  /*80d0*/  UIADD3 UR8, UPT, UPT, UR43, 0x3200, URZ ;  /* 0x000032002b087890 */ /* 0x000fe2000fffe0ff */
[----:B------:R-:W-:Y:S01]  /*80e0*/  UMOV UR10, UR50 ;  /* 0x00000032000a7c82 */ /* 0x000fe20008000000 */
[----:B------:R-:W-:Y:S01]  /*80f0*/  UMOV UR11, UR36 ;  /* 0x00000024000b7c82 */ /* 0x000fe20008000000 */
[----:B-1----:R-:W-:Y:S04]  /*8100*/  UIADD3 UR4, UP0, UPT, UR6, 0x680, URZ ;  /* 0x0000068006047890 */ /* 0x002fe8000ff1e0ff */
[----:B------:R-:W-:Y:S09]  /*8110*/  UIADD3.X UR5, UPT, UPT, URZ, UR7, URZ, UP0, !UPT ;  /* 0x00000007ff057290 */ /* 0x000ff200087fe4ff */
[----:B------:R1:W-:Y:S01]  /*8120*/  UTMASTG.3D [UR12], [UR4] ;  /* 0x0000000c040073b5 */ /* 0x0003e20008010000 */
[----:B------:R1:W-:Y:S01]  /*8130*/  UTMASTG.3D [UR8], [UR4] ;  /* 0x00000008040073b5 */ /* 0x0003e20008010000 */
[----:B------:R0:W-:Y:S01]  /*8140*/  UTMACMDFLUSH ;  /* 0x00000000000079b7 */ /* 0x0001e20000000000 */
[----:B-1----:R-:W-:Y:S04]  /*8150*/  DEPBAR.LE SB0, 0x1 ;  /* 0x000080400000791a */ /* 0x002fe80000000000 */
.L_x_127:
[----:B------:R-:W-:Y:S05]  /*8160*/  BSYNC.RECONVERGENT B0 ;  /* 0x0000000000007941 */ /* 0x000fea0003800200 */
.L_x_126:
[----:B------:R-:W-:Y:S01]  /*8170*/  BAR.SYNC.DEFER_BLOCKING 0x1, 0x80 ;  /* 0x0042000000007b1d */ /* 0x000fe20000010000 */
[----:B------:R-:W-:Y:S04]  /*8180*/  UIADD3 UR4, UPT, UPT, UR46, 0x1, URZ ;  /* 0x000000012e047890 */ /* 0x000fe8000fffe0ff */
[----:B------:R-:W-:Y:S04]  /*8190*/  UISETP.NE.AND UP0, UPT, UR4, 0x4, UPT ;  /* 0x000000040400788c */ /* 0x000fe8000bf05270 */
[----:B------:R-:W-:Y:S01]  /*81a0*/  USEL UR44, UR4, URZ, UP0 ;  /* 0x000000ff042c7287 */ /* 0x000fe20008000000 */
[----:B------:R1:W-:Y:S01]  /*81b0*/  @P6 SYNCS.ARRIVE.TRANS64.RED.A1T0 RZ, [R104+URZ], RZ ;  /* 0x000000ff68ff69a7 */ /* 0x0003e200081004ff */
[----:B------:R-:W-:Y:S01]  /*81c0*/  BSSY B1, `(.L_x_128) ;  /* 0x0000017000017945 */ /* 0x000fe20003800000 */
[----:B------:R-:W4:Y:S02]  /*81d0*/  @P6 SYNCS.PHASECHK.TRANS64.TRYWAIT P0, [R62+URZ+0x50], R61 ;  /* 0x0000503d3e0065a7 */ /* 0x000f2400080011ff */
[----:B----4-:R-:W-:Y:S01]  /*81e0*/  @P6 SEL R46, RZ, 0x1, !P0 ;  /* 0x00000001ff2e6807 */ /* 0x010fe20004000000 */
[----:B-1----:R-:W-:Y:S06]  /*81f0*/  @!P6 BRA `(.L_x_129) ;  /* 0x00000000004ce947 */ /* 0x002fec0003800000 */
        /* <DEDUP_REMOVED lines=9> */
[----:B------:R-:W-:Y:S04]  /*8290*/  SHF.L.U32 R5, R91, 0x1f, RZ ;  /* 0x0000001f5b057819 */ /* 0x000fe800000006ff */
[----:B------:R-:W1:Y:S02]  /*82a0*/  SYNCS.PHASECHK.TRANS64.TRYWAIT P0, [R62+URZ+0x50], R5 ;  /* 0x000050053e0075a7 */ /* 0x000e6400080011ff */
[----:B-1----:R-:W-:Y:S05]  /*82b0*/  @!P0 BRA `(.L_x_132) ;  /* 0x0000002800048947 */ /* 0x002fea0003800000 */
.L_x_131:
[----:B------:R-:W-:Y:S05]  /*82c0*/  BSYNC B0 ;  /* 0x0000000000007941 */ /* 0x000fea0003800000 */
.L_x_130:
[----:B------:R-:W-:Y:S02]  /*82d0*/  ISETP.NE.AND P0, PT, R60, RZ, PT ;  /* 0x000000ff3c00720c */ /* 0x000fe40003f05270 */
[----:B------:R-:W-:Y:S11]  /*82e0*/  IADD3 R47, PT, PT, R47, 0x1, RZ ;  /* 0x000000012f2f7810 */ /* 0x000ff60007ffe0ff */
[----:B------:R4:W1:Y:S04]  /*82f0*/  @P0 LDS.128 R48, [R4] ;  /* 0x0000000004300984 */ /* 0x0008680000000c00 */
[----:B------:R4:W1:Y:S04]  /*8300*/  @P0 LDS.128 R56, [R3+0x10] ;  /* 0x0000100003380984 */ /* 0x0008680000000c00 */
[----:B------:R4:W1:Y:S04]  /*8310*/  @P0 LDS.128 R64, [R2+0x20] ;  /* 0x0000200002400984 */ /* 0x0008680000000c00 */
[----:B------:R4:W1:Y:S02]  /*8320*/  @P0 LDS.128 R72, [R0+0x30] ;  /* 0x0000300000480984 */ /* 0x0008640000000c00 */
.L_x_129:
[----:B------:R-:W-:Y:S05]  /*8330*/  BSYNC B1 ;  /* 0x0000000000017941 */ /* 0x000fea0003800000 */
.L_x_128:
[----:B----4-:R-:W-:Y:S05]  /*8340*/  VIADD R0, R39, 0x40 ;  /* 0x0000004027007836 */ /* 0x010fea0000000000 */
[----:B------:R-:W-:Y:S04]  /*8350*/  SHF.R.U32.HI R0, RZ, 0x15, R0 ;  /* 0x00000015ff007819 */ /* 0x000fe80000011600 */
[----:B------:R-:W-:Y:S11]  /*8360*/  LOP3.LUT P0, RZ, R0, 0x3, R81, 0x48, !PT ;  /* 0x0000000300ff7812 */ /* 0x000ff60007804851 */
[----:B------:R-:W-:Y:S02]  /*8370*/  @!UPT UIADD3 URZ, UPT, UPT, URZ, URZ, URZ ;  /* 0x000000fffffff290 */ /* 0x000fe4000fffe0ff */
[----:B------:R-:W-:Y:S05]  /*8380*/  @!P0 BRA `(.L_x_133) ;  /* 0x0000000000408947 */ /* 0x000fea0003800000 */
[----:B------:R-:W1:Y:S01]  /*8390*/  LDCU.64 UR8, c[0x4][0x70] ;  /* 0x01000e00ff0877ac */ /* 0x000e620008000a00 */
[----:B------:R-:W-:Y:S01]  /*83a0*/  MOV R3, 0x0 ;  /* 0x0000000000037802 */ /* 0x000fe20000000f00 */
[----:B------:R-:W-:Y:S02]  /*83b0*/  HFMA2 R12, -RZ, RZ, 0, 5.9604644775390625e-08 ;  /* 0x00000001ff0c7431 */ /* 0x000fe400000001ff */
[----:B------:R-:W-:Y:S02]  /*83c0*/  IMAD.MOV.U32 R8, RZ, RZ, 0x192 ;  /* 0x00000192ff087424 */ /* 0x000fe400078e00ff */
[----:B------:R-:W-:Y:S01]  /*83d0*/  IMAD.MOV.U32 R13, RZ, RZ, RZ ;  /* 0x000000ffff0d7224 */ /* 0x000fe200078e00ff */
[----:B------:R-:W4:Y:S01]  /*83e0*/  LDCU.64 UR6, c[0x4][0x78] ;  /* 0x01000f00ff0677ac */ /* 0x000f220008000a00 */
[----:B------:R-:W2:Y:S01]  /*83f0*/  LDC.64 R2, c[0x4][R3] ;  /* 0x0100000003027b82 */ /* 0x000ea20000000a00 */
[----:B------:R-:W5:Y:S01]  /*8400*/  LDCU.64 UR4, c[0x4][0x10] ;  /* 0x01000200ff0477ac */ /* 0x000f620008000a00 */
[----:B-1----:R-:W-:Y:S01]  /*8410*/  MOV R5, UR9 ;  /* 0x0000000900057c02 */ /* 0x002fe20008000f00 */
[----:B------:R-:W-:Y:S01]  /*8420*/  IMAD.U32 R4, RZ, RZ, UR8 ;  /* 0x00000008ff047e24 */ /* 0x000fe2000f8e00ff */
[----:B----4-:R-:W-:Y:S01]  /*8430*/  MOV R7, UR7 ;  /* 0x0000000700077c02 */ /* 0x010fe20008000f00 */
[----:B------:R-:W-:Y:S01]  /*8440*/  IMAD.U32 R6, RZ, RZ, UR6 ;  /* 0x00000006ff067e24 */ /* 0x000fe2000f8e00ff */
[----:B-----5:R-:W-:Y:S01]  /*8450*/  MOV R11, UR5 ;  /* 0x00000005000b7c02 */ /* 0x020fe20008000f00 */
[----:B------:R-:W-:Y:S02]  /*8460*/  IMAD.U32 R10, RZ, RZ, UR4 ;  /* 0x00000004ff0a7e24 */ /* 0x000fe4000f8e00ff */
[----:B------:R-:W-:Y:S07]  /*8470*/  LEPC R20, `(.L_x_133) ;  /* 0x000000001014794e */ /* 0x000fee0000000000 */
[----:B--23--:R-:W-:Y:S05]  /*8480*/  CALL.ABS.NOINC R2 ;  /* 0x0000000002007343 */ /* 0x00cfea0003c00000 */
.L_x_133:
[C---:B-1----:R-:W-:Y:S01]  /*8490*/  SHF.L.U32 R40, R48.reuse, 0x10, RZ ;  /* 0x0000001030287819 */ /* 0x042fe200000006ff */
[----:B------:R-:W-:Y:S05]  /*84a0*/  WARPSYNC.ALL ;  /* 0x0000000000007948 */ /* 0x000fea0003800000 */
[----:B------:R-:W-:Y:S01]  /*84b0*/  R2UR UR4, R39 ;  /* 0x00000000270472ca */ /* 0x000fe200000e0000 */
[----:B------:R-:W-:Y:S01]  /*84c0*/  BSSY.RECONVERGENT B0, `(.L_x_134) ;  /* 0x0000094000007945 */ /* 0x000fe20003800200 */
[----:B------:R-:W-:Y:S02]  /*84d0*/  LOP3.LUT R43, R48, 0xffff0000, RZ, 0xc0, !PT ;  /* 0xffff0000302b7812 */ /* 0x000fe400078ec0ff */
[----:B------:R-:W-:Y:S02]  /*84e0*/  SHF.L.U32 R42, R49, 0x10, RZ ;  /* 0x00000010312a7819 */ /* 0x000fe400000006ff */
[C---:B------:R-:W-:Y:S02]  /*84f0*/  SHF.L.U32 R45, R51.reuse, 0x10, RZ ;  /* 0x00000010332d7819 */ /* 0x040fe400000006ff */
[----:B------:R-:W-:Y:S02]  /*8500*/  LOP3.LUT R44, R51, 0xffff0000, RZ, 0xc0, !PT ;  /* 0xffff0000332c7812 */ /* 0x000fe400078ec0ff */
[----:B------:R-:W-:Y:S02]  /*8510*/  ISETP.NE.AND P6, PT, R97, RZ, PT ;  /* 0x000000ff6100720c */ /* 0x000fe40003fc5270 */
[----:B------:R-:W-:Y:S01]  /*8520*/  ISETP.NE.AND P0, PT, R96, RZ, PT ;  /* 0x000000ff6000720c */ /* 0x000fe20003f05270 */
[----:B------:R-:W1:Y:S01]  /*8530*/  LDTM.x32 R4, tmem[UR4+0x40] ;  /* 0x00004004000479ee */ /* 0x000e6200082c0000 */
[----:B------:R-:W-:Y:S09]  /*8540*/  MOV R61, UR44 ;  /* 0x0000002c003d7c02 */ /* 0x000ff20008000f00 */
[----:B------:R-:W-:Y:S02]  /*8550*/  @P6 LEA R61, R61, UR43, 0x3 ;  /* 0x0000002b3d3d6c11 */ /* 0x000fe4000f8e18ff */
[----:B------:R-:W-:Y:S02]  /*8560*/  @P6 SHF.L.U32 R104, R91, 0x1f, RZ ;  /* 0x0000001f5b686819 */ /* 0x000fe400000006ff */
[----:B------:R-:W-:Y:S02]  /*8570*/  @P6 IADD3 R62, PT, PT, R61, 0x70, RZ ;  /* 0x000000703d3e6810 */ /* 0x000fe40007ffe0ff */
[----:B------:R-:W-:Y:S02]  /*8580*/  LEA R61, R47, UR43, 0x3 ;  /* 0x0000002b2f3d7c11 */ /* 0x000fe4000f8e18ff */
[----:B------:R-:W-:Y:S01]  /*8590*/  @P6 PRMT R62, R99, 0x654, R62 ;  /* 0x00000654633e6816 */ /* 0x000fe2000000003e */
[C---:B-1----:R-:W-:Y:S01]  /*85a0*/  FMUL R0, R38.reuse, R4 ;  /* 0x0000000426007220 */ /* 0x042fe20000400000 */
[C---:B------:R-:W-:Y:S01]  /*85b0*/  FMUL R2, R38.reuse, R5 ;  /* 0x0000000526027220 */ /* 0x040fe20000400000 */
[C---:B------:R-:W-:Y:S01]  /*85c0*/  FMUL R3, R38.reuse, R6 ;  /* 0x0000000626037220 */ /* 0x040fe20000400000 */
        /* <DEDUP_REMOVED lines=8> */
[----:B---3--:R-:W-:Y:S01]  /*8650*/  F2FP.BF16.F32.PACK_AB R68, R2, R0 ;  /* 0x000000000244723e */ /* 0x008fe200000010ff */
[----:B------:R-:W-:Y:S01]  /*8660*/  FMUL R5, R38, R9 ;  /* 0x0000000926057220 */ /* 0x000fe20000400000 */
[C---:B------:R-:W-:Y:S01]  /*8670*/  FFMA R7, R41.reuse, R40, R7 ;  /* 0x0000002829077223 */ /* 0x040fe20000000007 */
[----:B------:R-:W-:Y:S01]  /*8680*/  SHF.L.U32 R40, R56, 0x10, RZ ;  /* 0x0000001038287819 */ /* 0x000fe200000006ff */
[C---:B------:R-:W-:Y:S01]  /*8690*/  FMUL R6, R38.reuse, R10 ;  /* 0x0000000a26067220 */ /* 0x040fe20000400000 */
[C---:B------:R-:W-:Y:S01]  /*86a0*/  FMUL R11, R38.reuse, R11 ;  /* 0x0000000b260b7220 */ /* 0x040fe20000400000 */
[----:B------:R-:W-:Y:S01]  /*86b0*/  FFMA R4, R41, R43, R4 ;  /* 0x0000002b29047223 */ /* 0x000fe20000000004 */
[----:B------:R-:W-:Y:S01]  /*86c0*/  SHF.L.U32 R43, R57, 0x10, RZ ;  /* 0x00000010392b7819 */ /* 0x000fe200000006ff */
[----:B------:R-:W-:Y:S01]  /*86d0*/  FMUL R8, R38, R12 ;  /* 0x0000000c26087220 */ /* 0x000fe20000400000 */
[----:B------:R-:W-:Y:S01]  /*86e0*/  F2FP.BF16.F32.PACK_AB R69, R7, R3 ;  /* 0x000000030745723e */ /* 0x000fe200000010ff */
[C---:B------:R-:W-:Y:S01]  /*86f0*/  FFMA R5, R41.reuse, R42, R5 ;  /* 0x0000002a29057223 */ /* 0x040fe20000000005 */
[----:B------:R-:W-:Y:S01]  /*8700*/  LOP3.LUT R42, R56, 0xffff0000, RZ, 0xc0, !PT ;  /* 0xffff0000382a7812 */ /* 0x000fe200078ec0ff */
[----:B------:R-:W-:Y:S01]  /*8710*/  FFMA R6, R41, R45, R6 ;  /* 0x0000002d29067223 */ /* 0x000fe20000000006 */
[----:B------:R-:W-:Y:S01]  /*8720*/  SHF.L.U32 R45, R65, 0x10, RZ ;  /* 0x00000010412d7819 */ /* 0x000fe200000006ff */
[----:B------:R-:W-:Y:S01]  /*8730*/  FFMA R11, R41, R44, R11 ;  /* 0x0000002c290b7223 */ /* 0x000fe2000000000b */
[----:B------:R-:W-:Y:S01]  /*8740*/  F2FP.BF16.F32.PACK_AB R70, R5, R4 ;  /* 0x000000040546723e */ /* 0x000fe200000010ff */
[----:B------:R-:W-:Y:S01]  /*8750*/  FFMA R8, R41, R40, R8 ;  /* 0x0000002829087223 */ /* 0x000fe20000000008 */
[----:B------:R-:W-:Y:S01]  /*8760*/  LOP3.LUT R40, R57, 0xffff0000, RZ, 0xc0, !PT ;  /* 0xffff000039287812 */ /* 0x000fe200078ec0ff */
[C---:B------:R-:W-:Y:S01]  /*8770*/  FMUL R9, R38.reuse, R13 ;  /* 0x0000000d26097220 */ /* 0x040fe20000400000 */
[----:B------:R-:W-:Y:S01]  /*8780*/  F2FP.BF16.F32.PACK_AB R71, R11, R6 ;  /* 0x000000060b47723e */ /* 0x000fe200000010ff */
[C---:B------:R-:W-:Y:S01]  /*8790*/  FMUL R10, R38.reuse, R14 ;  /* 0x0000000e260a7220 */ /* 0x040fe20000400000 */
[----:B------:R-:W-:Y:S01]  /*87a0*/  LOP3.LUT R44, R75, 0xffff0000, RZ, 0xc0, !PT ;  /* 0xffff00004b2c7812 */ /* 0x000fe200078ec0ff */
[----:B------:R-:W-:Y:S01]  /*87b0*/  FMUL R15, R38, R15 ;  /* 0x0000000f260f7220 */ /* 0x000fe20000400000 */
        /* <DEDUP_REMOVED lines=8> */
[----:B------:R-:W-:Y:S01]  /*8840*/  FMUL R13, R38, R17 ;  /* 0x00000011260d7220 */ /* 0x000fe20000400000 */
[----:B------:R-:W-:Y:S01]  /*8850*/  F2FP.BF16.F32.PACK_AB R53, R15, R10 ;  /* 0x0000000a0f35723e */ /* 0x000fe200000010ff */
[C---:B------:R-:W-:Y:S01]  /*8860*/  FFMA R12, R41.reuse, R42, R12 ;  /* 0x0000002a290c7223 */ /* 0x040fe2000000000c */
[----:B------:R-:W-:Y:S01]  /*8870*/  LOP3.LUT R42, R64, 0xffff0000, RZ, 0xc0, !PT ;  /* 0xffff0000402a7812 */ /* 0x000fe200078ec0ff */
[C---:B------:R-:W-:Y:S01]  /*8880*/  FMUL R14, R38.reuse, R18 ;  /* 0x00000012260e7220 */ /* 0x040fe20000400000 */
[----:B------:R-:W-:Y:S01]  /*8890*/  FFMA R13, R41, R40, R13 ;  /* 0x00000028290d7223 */ /* 0x000fe2000000000d */
[----:B------:R-:W-:Y:S01]  /*88a0*/  LOP3.LUT R40, R59, 0xffff0000, RZ, 0xc0, !PT ;  /* 0xffff00003b287812 */ /* 0x000fe200078ec0ff */
[----:B------:R1:W-:Y:S01]  /*88b0*/  STS.128 [R94+0x4000], R68 ;  /* 0x004000445e007388 */ /* 0x0003e20000000c00 */
[----:B------:R-:W-:Y:S01]  /*88c0*/  FMUL R19, R38, R19 ;  /* 0x0000001326137220 */ /* 0x000fe20000400000 */
[----:B------:R-:W-:Y:S01]  /*88d0*/  FFMA R14, R41, R43, R14 ;  /* 0x0000002b290e7223 */ /* 0x000fe2000000000e */
[----:B------:R-:W-:Y:S01]  /*88e0*/  SHF.L.U32 R43, R64, 0x10, RZ ;  /* 0x00000010402b7819 */ /* 0x000fe200000006ff */
[C---:B------:R-:W-:Y:S01]  /*88f0*/  FMUL R16, R38.reuse, R20 ;  /* 0x0000001426107220 */ /* 0x040fe20000400000 */
        /* <DEDUP_REMOVED lines=18> */
[C---:B------:R-:W-:Y:S01]  /*8a20*/  FMUL R22, R38.reuse, R26 ;  /* 0x0000001a26167220 */ /* 0x040fe20000400000 */
[----:B------:R-:W-:Y:S01]  /*8a30*/  FMUL R27, R38, R27 ;  /* 0x0000001b261b7220 */ /* 0x000fe20000400000 */
[----:B------:R-:W-:Y:S01]  /*8a40*/  FFMA R20, R41, R43, R20 ;  /* 0x0000002b29147223 */ /* 0x000fe20000000014 */
[----:B------:R-:W-:Y:S01]  /*8a50*/  SHF.L.U32 R43, R73, 0x10, RZ ;  /* 0x00000010492b7819 */ /* 0x000fe200000006ff */
[C---:B------:R-:W-:Y:S01]  /*8a60*/  FFMA R21, R41.reuse, R40, R21 ;  /* 0x0000002829157223 */ /* 0x040fe20000000015 */
[C---:B------:R-:W-:Y:S01]  /*8a70*/  FFMA R22, R41.reuse, R45, R22 ;  /* 0x0000002d29167223 */ /* 0x040fe20000000016 */
[C---:B------:R-:W-:Y:S01]  /*8a80*/  FFMA R27, R41.reuse, R42, R27 ;  /* 0x0000002a291b7223 */ /* 0x040fe2000000001b */
[----:B------:R-:W-:Y:S01]  /*8a90*/  SHF.L.U32 R40, R72, 0x10, RZ ;  /* 0x0000001048287819 */ /* 0x000fe200000006ff */
[----:B------:R-:W-:Y:S01]  /*8aa0*/  FMUL R24, R38, R28 ;  /* 0x0000001c26187220 */ /* 0x000fe20000400000 */
[----:B------:R-:W-:Y:S01]  /*8ab0*/  LOP3.LUT R42, R72, 0xffff0000, RZ, 0xc0, !PT ;  /* 0xffff0000482a7812 */ /* 0x000fe200078ec0ff */
[C---:B------:R-:W-:Y:S01]  /*8ac0*/  FMUL R25, R38.reuse, R29 ;  /* 0x0000001d26197220 */ /* 0x040fe20000400000 */
[C---:B------:R-:W-:Y:S01]  /*8ad0*/  FMUL R26, R38.reuse, R30 ;  /* 0x0000001e261a7220 */ /* 0x040fe20000400000 */
[----:B------:R-:W-:Y:S01]  /*8ae0*/  FFMA R24, R41, R40, R24 ;  /* 0x0000002829187223 */ /* 0x000fe20000000018 */
[----:B------:R-:W-:Y:S01]  /*8af0*/  LOP3.LUT R40, R73, 0xffff0000, RZ, 0xc0, !PT ;  /* 0xffff000049287812 */ /* 0x000fe200078ec0ff */
[C---:B------:R-:W-:Y:S01]  /*8b00*/  FFMA R25, R41.reuse, R42, R25 ;  /* 0x0000002a29197223 */ /* 0x040fe20000000019 */
        /* <DEDUP_REMOVED lines=47> */
.L_x_135:
[----:B------:R-:W-:Y:S05]  /*8e00*/  BSYNC.RECONVERGENT B0 ;  /* 0x0000000000007941 */ /* 0x000fea0003800200 */
.L_x_134:
        /* <DEDUP_REMOVED lines=21> */
.L_x_139:
[----:B------:R-:W-:Y:S05]  /*8f60*/  BSYNC B0 ;  /* 0x0000000000007941 */ /* 0x000fea0003800000 */
.L_x_138:
[----:B------:R-:W-:Y:S11]  /*8f70*/  ISETP.NE.AND P0, PT, R60, RZ, PT ;  /* 0x000000ff3c00720c */ /* 0x000ff60003f05270 */
[----:B------:R-:W-:Y:S02]  /*8f80*/  @!UPT UIADD3 URZ, UPT, UPT, URZ, URZ, URZ ;  /* 0x000000fffffff290 */ /* 0x000fe4000fffe0ff */
[----:B------:R4:W1:Y:S04]  /*8f90*/  @P0 LDS.128 R48, [R3] ;  /* 0x0000000003300984 */ /* 0x0008680000000c00 */
[----:B------:R4:W1:Y:S04]  /*8fa0*/  @P0 LDS.128 R56, [R2+0x10] ;  /* 0x0000100002380984 */ /* 0x0008680000000c00 */
[----:B------:R4:W1:Y:S04]  /*8fb0*/  @P0 LDS.128 R64, [R0+0x20] ;  /* 0x0000200000400984 */ /* 0x0008680000000c00 */
[----:B------:R4:W1:Y:S02]  /*8fc0*/  @P0 LDS.128 R72, [R47+0x30] ;  /* 0x000030002f480984 */ /* 0x0008640000000c00 */
.L_x_137:
[----:B------:R-:W-:Y:S05]  /*8fd0*/  BSYNC B1 ;  /* 0x0000000000017941 */ /* 0x000fea0003800000 */
.L_x_136:
[----:B----4-:R-:W-:Y:S05]  /*8fe0*/  VIADD R0, R39, 0x60 ;  /* 0x0000006027007836 */ /* 0x010fea0000000000 */
[----:B------:R-:W-:Y:S04]  /*8ff0*/  SHF.R.U32.HI R0, RZ, 0x15, R0 ;  /* 0x00000015ff007819 */ /* 0x000fe80000011600 */
[----:B------:R-:W-:Y:S11]  /*9000*/  LOP3.LUT P0, RZ, R0, 0x3, R81, 0x48, !PT ;  /* 0x0000000300ff7812 */ /* 0x000ff60007804851 */
[----:B------:R-:W-:Y:S02]  /*9010*/  @!UPT UIADD3 URZ, UPT, UPT, URZ, URZ, URZ ;  /* 0x000000fffffff290 */ /* 0x000fe4000fffe0ff */
[----:B------:R-:W-:Y:S05]  /*9020*/  @!P0 BRA `(.L_x_141) ;  /* 0x0000000000408947 */ /* 0x000fea0003800000 */
[----:B------:R-:W4:Y:S01]  /*9030*/  LDCU.64 UR8, c[0x4][0x70] ;  /* 0x01000e00ff0877ac */ /* 0x000f220008000a00 */
[----:B------:R-:W-:Y:S01]  /*9040*/  MOV R3, 0x0 ;  /* 0x0000000000037802 */ /* 0x000fe20000000f00 */
[----:B------:R-:W-:Y:S02]  /*9050*/  HFMA2 R12, -RZ, RZ, 0, 5.9604644775390625e-08 ;  /* 0x00000001ff0c7431 */ /* 0x000fe400000001ff */
[----:B------:R-:W-:Y:S02]  /*9060*/  IMAD.MOV.U32 R8, RZ, RZ, 0x192 ;  /* 0x00000192ff087424 */ /* 0x000fe400078e00ff */
[----:B------:R-:W-:Y:S01]  /*9070*/  IMAD.MOV.U32 R13, RZ, RZ, RZ ;  /* 0x000000ffff0d7224 */ /* 0x000fe200078e00ff */
[----:B------:R-:W5:Y:S01]  /*9080*/  LDCU.64 UR6, c[0x4][0x78] ;  /* 0x01000f00ff0677ac */ /* 0x000f620008000a00 */
[----:B------:R-:W2:Y:S01]  /*9090*/  LDC.64 R2, c[0x4][R3] ;  /* 0x0100000003027b82 */ /* 0x000ea20000000a00 */
[----:B------:R-:W3:Y:S01]  /*90a0*/  LDCU.64 UR4, c[0x4][0x10] ;  /* 0x01000200ff0477ac */ /* 0x000ee20008000a00 */
[----:B----4-:R-:W-:Y:S01]  /*90b0*/  MOV R5, UR9 ;  /* 0x0000000900057c02 */ /* 0x010fe20008000f00 */
[----:B-1----:R-:W-:Y:S01]  /*90c0*/  IMAD.U32 R4, RZ, RZ, UR8 ;  /* 0x00000008ff047e24 */ /* 0x002fe2000f8e00ff */
[----:B-----5:R-:W-:Y:S01]  /*90d0*/  MOV R7, UR7 ;  /* 0x0000000700077c02 */ /* 0x020fe20008000f00 */
[----:B------:R-:W-:Y:S01]  /*90e0*/  IMAD.U32 R6, RZ, RZ, UR6 ;  /* 0x00000006ff067e24 */ /* 0x000fe2000f8e00ff */
[----:B---3--:R-:W-:Y:S01]  /*90f0*/  MOV R11, UR5 ;  /* 0x00000005000b7c02 */ /* 0x008fe20008000f00 */
[----:B------:R-:W-:Y:S02]  /*9100*/  IMAD.U32 R10, RZ, RZ, UR4 ;  /* 0x00000004ff0a7e24 */ /* 0x000fe4000f8e00ff */
[----:B------:R-:W-:Y:S07]  /*9110*/  LEPC R20, `(.L_x_141) ;  /* 0x000000001014794e */ /* 0x000fee0000000000 */
[----:B--2---:R-:W-:Y:S05]  /*9120*/  CALL.ABS.NOINC R2 ;  /* 0x0000000002007343 */ /* 0x004fea0003c00000 */
.L_x_141:
[----:B------:R-:W-:Y:S01]  /*9130*/  ISETP.NE.AND P0, PT, R96, RZ, PT ;  /* 0x000000ff6000720c */ /* 0x000fe20003f05270 */
[----:B------:R-:W-:Y:S05]  /*9140*/  WARPSYNC.ALL ;  /* 0x0000000000007948 */ /* 0x000fea0003800000 */
[----:B------:R-:W-:Y:S01]  /*9150*/  R2UR UR4, R39 ;  /* 0x00000000270472ca */ /* 0x000fe200000e0000 */
[----:B------:R-:W-:Y:S01]  /*9160*/  BSSY.RECONVERGENT B0, `(.L_x_142) ;  /* 0x0000091000007945 */ /* 0x000fe20003800200 */
[C---:B-1----:R-:W-:Y:S02]  /*9170*/  SHF.L.U32 R40, R48.reuse, 0x10, RZ ;  /* 0x0000001030287819 */ /* 0x042fe400000006ff */
[----:B------:R-:W-:Y:S02]  /*9180*/  LOP3.LUT R42, R48, 0xffff0000, RZ, 0xc0, !PT ;  /* 0xffff0000302a7812 */ /* 0x000fe400078ec0ff */
[C---:B------:R-:W-:Y:S02]  /*9190*/  SHF.L.U32 R43, R49.reuse, 0x10, RZ ;  /* 0x00000010312b7819 */ /* 0x040fe400000006ff */
[----:B------:R-:W-:Y:S02]  /*91a0*/  LOP3.LUT R44, R49, 0xffff0000, RZ, 0xc0, !PT ;  /* 0xffff0000312c7812 */ /* 0x000fe400078ec0ff */
[C---:B------:R-:W-:Y:S02]  /*91b0*/  SHF.L.U32 R45, R50.reuse, 0x10, RZ ;  /* 0x00000010322d7819 */ /* 0x040fe400000006ff */
[----:B------:R-:W-:Y:S01]  /*91c0*/  LOP3.LUT R46, R50, 0xffff0000, RZ, 0xc0, !PT ;  /* 0xffff0000322e7812 */ /* 0x000fe200078ec0ff */
[----:B------:R-:W1:Y:S01]  /*91d0*/  LDTM.x32 R4, tmem[UR4+0x60] ;  /* 0x00006004000479ee */ /* 0x000e6200082c0000 */
[C---:B------:R-:W-:Y:S01]  /*91e0*/  SHF.L.U32 R47, R51.reuse, 0x10, RZ ;  /* 0x00000010332f7819 */ /* 0x040fe200000006ff */
[----:B------:R-:W-:Y:S01]  /*91f0*/  NOP ;  /* 0x0000000000007918 */ /* 0x000fe20000000000 */
[----:B------:R-:W-:Y:S02]  /*9200*/  LOP3.LUT R48, R51, 0xffff0000, RZ, 0xc0, !PT ;  /* 0xffff000033307812 */ /* 0x000fe400078ec0ff */
[C---:B------:R-:W-:Y:S02]  /*9210*/  SHF.L.U32 R49, R56.reuse, 0x10, RZ ;  /* 0x0000001038317819 */ /* 0x040fe400000006ff */
[----:B------:R-:W-:Y:S02]  /*9220*/  LOP3.LUT R51, R56, 0xffff0000, RZ, 0xc0, !PT ;  /* 0xffff000038337812 */ /* 0x000fe400078ec0ff */
[C---:B------:R-:W-:Y:S02]  /*9230*/  SHF.L.U32 R50, R57.reuse, 0x10, RZ ;  /* 0x0000001039327819 */ /* 0x040fe400000006ff */
[----:B---3--:R-:W-:Y:S02]  /*9240*/  LOP3.LUT R52, R57, 0xffff0000, RZ, 0xc0, !PT ;  /* 0xffff000039347812 */ /* 0x008fe400078ec0ff */
[C---:B------:R-:W-:Y:S02]  /*9250*/  SHF.L.U32 R53, R58.reuse, 0x10, RZ ;  /* 0x000000103a357819 */ /* 0x040fe400000006ff */
[----:B------:R-:W-:Y:S02]  /*9260*/  LOP3.LUT R54, R58, 0xffff0000, RZ, 0xc0, !PT ;  /* 0xffff00003a367812 */ /* 0x000fe400078ec0ff */
[C---:B------:R-:W-:Y:S02]  /*9270*/  SHF.L.U32 R55, R59.reuse, 0x10, RZ ;  /* 0x000000103b377819 */ /* 0x040fe400000006ff */
[----:B------:R-:W-:Y:S02]  /*9280*/  IADD3 R98, PT, PT, R98, 0xe0, RZ ;  /* 0x000000e062627810 */ /* 0x000fe40007ffe0ff */
[----:B------:R-:W-:Y:S02]  /*9290*/  LOP3.LUT R56, R59, 0xffff0000, RZ, 0xc0, !PT ;  /* 0xffff00003b387812 */ /* 0x000fe400078ec0ff */
[----:B------:R-:W-:Y:S01]  /*92a0*/  SHF.L.U32 R57, R64, 0x10, RZ ;  /* 0x0000001040397819 */ /* 0x000fe200000006ff */
[----:B-1----:R-:W-:Y:S01]  /*92b0*/  FMUL R4, R38, R4 ;  /* 0x0000000426047220 */ /* 0x002fe20000400000 */
[----:B------:R-:W-:Y:S01]  /*92c0*/  LOP3.LUT R58, R64, 0xffff0000, RZ, 0xc0, !PT ;  /* 0xffff0000403a7812 */ /* 0x000fe200078ec0ff */
[----:B------:R-:W-:Y:S01]  /*92d0*/  FMUL R5, R38, R5 ;  /* 0x0000000526057220 */ /* 0x000fe20000400000 */
[----:B------:R-:W-:Y:S01]  /*92e0*/  LOP3.LUT R98, R98, 0xfefffff8, RZ, 0xc0, !PT ;  /* 0xfefffff862627812 */ /* 0x000fe200078ec0ff */
[C---:B------:R-:W-:Y:S01]  /*92f0*/  FFMA R4, R41.reuse, R40, R4 ;  /* 0x0000002829047223 */ /* 0x040fe20000000004 */
[C---:B------:R-:W-:Y:S01]  /*9300*/  FMUL R6, R38.reuse, R6 ;  /* 0x0000000626067220 */ /* 0x040fe20000400000 */
[----:B------:R-:W-:Y:S01]  /*9310*/  FFMA R5, R41, R42, R5 ;  /* 0x0000002a29057223 */ /* 0x000fe20000000005 */
[----:B------:R-:W-:Y:S01]  /*9320*/  SHF.L.U32 R59, R65, 0x10, RZ ;  /* 0x00000010413b7819 */ /* 0x000fe200000006ff */
[----:B------:R1:W-:Y:S01]  /*9330*/  SYNCS.ARRIVE.TRANS64.RED.A1T0 RZ, [R98+URZ], RZ ;  /* 0x000000ff62ff79a7 */ /* 0x0003e200081004ff */
[----:B------:R-:W-:Y:S01]  /*9340*/  FFMA R6, R41, R43, R6 ;  /* 0x0000002b29067223 */ /* 0x000fe20000000006 */
[C---:B------:R-:W-:Y:S01]  /*9350*/  FMUL R7, R38.reuse, R7 ;  /* 0x0000000726077220 */ /* 0x040fe20000400000 */
[----:B------:R-:W-:Y:S01]  /*9360*/  F2FP.BF16.F32.PACK_AB R100, R5, R4 ;  /* 0x000000040564723e */ /* 0x000fe200000010ff */
[C---:B------:R-:W-:Y:S01]  /*9370*/  FMUL R8, R38.reuse, R8 ;  /* 0x0000000826087220 */ /* 0x040fe20000400000 */
[----:B------:R-:W-:Y:S01]  /*9380*/  FMUL R9, R38, R9 ;  /* 0x0000000926097220 */ /* 0x000fe20000400000 */
[----:B------:R-:W-:Y:S01]  /*9390*/  LOP3.LUT R60, R65, 0xffff0000, RZ, 0xc0, !PT ;  /* 0xffff0000413c7812 */ /* 0x000fe200078ec0ff */
[C---:B------:R-:W-:Y:S01]  /*93a0*/  FFMA R7, R41.reuse, R44, R7 ;  /* 0x0000002c29077223 */ /* 0x040fe20000000007 */
[C---:B------:R-:W-:Y:S01]  /*93b0*/  FFMA R8, R41.reuse, R45, R8 ;  /* 0x0000002d29087223 */ /* 0x040fe20000000008 */
[----:B------:R-:W-:Y:S01]  /*93c0*/  SHF.L.U32 R61, R66, 0x10, RZ ;  /* 0x00000010423d7819 */ /* 0x000fe200000006ff */
[----:B------:R-:W-:Y:S01]  /*93d0*/  FFMA R9, R41, R46, R9 ;  /* 0x0000002e29097223 */ /* 0x000fe20000000009 */
[C---:B------:R-:W-:Y:S01]  /*93e0*/  FMUL R10, R38.reuse, R10 ;  /* 0x0000000a260a7220 */ /* 0x040fe20000400000 */
[----:B------:R-:W-:Y:S01]  /*93f0*/  F2FP.BF16.F32.PACK_AB R101, R7, R6 ;  /* 0x000000060765723e */ /* 0x000fe200000010ff */
[C---:B------:R-:W-:Y:S01]  /*9400*/  FMUL R11, R38.reuse, R11 ;  /* 0x0000000b260b7220 */ /* 0x040fe20000400000 */
[----:B------:R-:W-:Y:S01]  /*9410*/  FMUL R0, R38, R12 ;  /* 0x0000000c26007220 */ /* 0x000fe20000400000 */
[----:B------:R-:W-:Y:S01]  /*9420*/  F2FP.BF16.F32.PACK_AB R102, R9, R8 ;  /* 0x000000080966723e */ /* 0x000fe200000010ff */
[C---:B------:R-:W-:Y:S01]  /*9430*/  FFMA R10, R41.reuse, R47, R10 ;  /* 0x0000002f290a7223 */ /* 0x040fe2000000000a */
[C---:B------:R-:W-:Y:S01]  /*9440*/  FFMA R11, R41.reuse, R48, R11 ;  /* 0x00000030290b7223 */ /* 0x040fe2000000000b */
[----:B------:R-:W-:Y:S01]  /*9450*/  LOP3.LUT R62, R66, 0xffff0000, RZ, 0xc0, !PT ;  /* 0xffff0000423e7812 */ /* 0x000fe200078ec0ff */
[----:B------:R-:W-:Y:S01]  /*9460*/  FFMA R0, R41, R49, R0 ;  /* 0x0000003129007223 */ /* 0x000fe20000000000 */
[C---:B------:R-:W-:Y:S01]  /*9470*/  FMUL R2, R38.reuse, R13 ;  /* 0x0000000d26027220 */ /* 0x040fe20000400000 */
[----:B------:R-:W-:Y:S01]  /*9480*/  SHF.L.U32 R63, R67, 0x10, RZ ;  /* 0x00000010433f7819 */ /* 0x000fe200000006ff */
[C---:B------:R-:W-:Y:S01]  /*9490*/  FMUL R3, R38.reuse, R14 ;  /* 0x0000000e26037220 */ /* 0x040fe20000400000 */
[----:B------:R-:W-:Y:S01]  /*94a0*/  F2FP.BF16.F32.PACK_AB R103, R11, R10 ;  /* 0x0000000a0b67723e */ /* 0x000fe200000010ff */
[----:B------:R-:W-:Y:S01]  /*94b0*/  FFMA R2, R41, R51, R2 ;  /* 0x0000003329027223 */ /* 0x000fe20000000002 */
[C---:B------:R-:W-:Y:S01]  /*94c0*/  FMUL R15, R38.reuse, R15 ;  /* 0x0000000f260f7220 */ /* 0x040fe20000400000 */
[C---:B------:R-:W-:Y:S01]  /*94d0*/  FMUL R12, R38.reuse, R16 ;  /* 0x00000010260c7220 */ /* 0x040fe20000400000 */
[----:B------:R-:W-:Y:S01]  /*94e0*/  FMUL R13, R38, R17 ;  /* 0x00000011260d7220 */ /* 0x000fe20000400000 */
[----:B------:R1:W-:Y:S01]  /*94f0*/  STS.128 [R94+0x6000], R100 ;  /* 0x006000645e007388 */ /* 0x0003e20000000c00 */
[----:B------:R-:W-:Y:S01]  /*9500*/  LOP3.LUT R64, R67, 0xffff0000, RZ, 0xc0, !PT ;  /* 0xffff000043407812 */ /* 0x000fe200078ec0ff */
[C---:B------:R-:W-:Y:S01]  /*9510*/  FFMA R3, R41.reuse, R50, R3 ;  /* 0x0000003229037223 */ /* 0x040fe20000000003 */
[----:B------:R-:W-:Y:S01]  /*9520*/  SHF.L.U32 R65, R72, 0x10, RZ ;  /* 0x0000001048417819 */ /* 0x000fe200000006ff */
[C---:B------:R-:W-:Y:S01]  /*9530*/  FFMA R15, R41.reuse, R52, R15 ;  /* 0x00000034290f7223 */ /* 0x040fe2000000000f */
[----:B------:R-:W-:Y:S01]  /*9540*/  F2FP.BF16.F32.PACK_AB R104, R2, R0 ;  /* 0x000000000268723e */ /* 0x000fe200000010ff */
[C---:B------:R-:W-:Y:S01]  /*9550*/  FFMA R12, R41.reuse, R53, R12 ;  /* 0x00000035290c7223 */ /* 0x040fe2000000000c */
[C---:B------:R-:W-:Y:S01]  /*9560*/  FFMA R13, R41.reuse, R54, R13 ;  /* 0x00000036290d7223 */ /* 0x040fe2000000000d */
[C---:B------:R-:W-:Y:S01]  /*9570*/  FMUL R14, R38.reuse, R18 ;  /* 0x00000012260e7220 */ /* 0x040fe20000400000 */
[C---:B------:R-:W-:Y:S01]  /*9580*/  FMUL R19, R38.reuse, R19 ;  /* 0x0000001326137220 */ /* 0x040fe20000400000 */
[C---:B------:R-:W-:Y:S01]  /*9590*/  FMUL R16, R38.reuse, R20 ;  /* 0x0000001426107220 */ /* 0x040fe20000400000 */
[C---:B------:R-:W-:Y:S01]  /*95a0*/  FMUL R17, R38.reuse, R21 ;  /* 0x0000001526117220 */ /* 0x040fe20000400000 */
[C---:B------:R-:W-:Y:S01]  /*95b0*/  FFMA R14, R41.reuse, R55, R14 ;  /* 0x00000037290e7223 */ /* 0x040fe2000000000e */
        /* <DEDUP_REMOVED lines=9> */
[----:B------:R-:W-:Y:S01]  /*9650*/  FFMA R23, R41, R60, R23 ;  /* 0x0000003c29177223 */ /* 0x000fe20000000017 */
[C---:B------:R-:W-:Y:S01]  /*9660*/  FMUL R27, R38.reuse, R27 ;  /* 0x0000001b261b7220 */ /* 0x040fe20000400000 */
[----:B------:R-:W-:Y:S01]  /*9670*/  F2FP.BF16.F32.PACK_AB R105, R15, R3 ;  /* 0x000000030f69723e */ /* 0x000fe200000010ff */
[----:B------:R-:W-:Y:S01]  /*9680*/  FFMA R20, R41, R61, R20 ;  /* 0x0000003d29147223 */ /* 0x000fe20000000014 */
[----:B------:R-:W-:Y:S01]  /*9690*/  F2FP.BF16.F32.PACK_AB R106, R13, R12 ;  /* 0x0000000c0d6a723e */ /* 0x000fe200000010ff */
[----:B------:R-:W-:Y:S01]  /*96a0*/  FMUL R24, R38, R28 ;  /* 0x0000001c26187220 */ /* 0x000fe20000400000 */
[----:B------:R-:W-:Y:S01]  /*96b0*/  F2FP.BF16.F32.PACK_AB R107, R19, R14 ;  /* 0x0000000e136b723e */ /* 0x000fe200000010ff */
[----:B------:R-:W-:Y:S01]  /*96c0*/  FFMA R21, R41, R62, R21 ;  /* 0x0000003e29157223 */ /* 0x000fe20000000015 */
[----:B------:R-:W-:Y:S01]  /*96d0*/  LOP3.LUT R66, R72, 0xffff0000, RZ, 0xc0, !PT ;  /* 0xffff000048427812 */ /* 0x000fe200078ec0ff */
[C---:B------:R-:W-:Y:S01]  /*96e0*/  FMUL R25, R38.reuse, R29 ;  /* 0x0000001d26197220 */ /* 0x040fe20000400000 */
[----:B------:R-:W-:Y:S01]  /*96f0*/  SHF.L.U32 R67, R73, 0x10, RZ ;  /* 0x0000001049437819 */ /* 0x000fe200000006ff */
[----:B------:R1:W-:Y:S01]  /*9700*/  STS.128 [R93+0x6010], R104 ;  /* 0x006010685d007388 */ /* 0x0003e20000000c00 */
[----:B------:R-:W-:Y:S01]  /*9710*/  FFMA R22, R41, R63, R22 ;  /* 0x0000003f29167223 */ /* 0x000fe20000000016 */
[----:B------:R-:W-:Y:S01]  /*9720*/  LOP3.LUT R68, R73, 0xffff0000, RZ, 0xc0, !PT ;  /* 0xffff000049447812 */ /* 0x000fe200078ec0ff */
[----:B------:R-:W-:Y:S01]  /*9730*/  FMUL R26, R38, R30 ;  /* 0x0000001e261a7220 */ /* 0x000fe20000400000 */
[C---:B------:R-:W-:Y:S01]  /*9740*/  FFMA R27, R41.reuse, R64, R27 ;  /* 0x00000040291b7223 */ /* 0x040fe2000000001b */
[----:B------:R-:W-:Y:S01]  /*9750*/  SHF.L.U32 R69, R74, 0x10, RZ ;  /* 0x000000104a457819 */ /* 0x000fe200000006ff */
[----:B------:R-:W-:Y:S01]  /*9760*/  FMUL R31, R38, R31 ;  /* 0x0000001f261f7220 */ /* 0x000fe20000400000 */
[C---:B------:R-:W-:Y:S01]  /*9770*/  FFMA R24, R41.reuse, R65, R24 ;  /* 0x0000004129187223 */ /* 0x040fe20000000018 */
[----:B------:R-:W-:Y:S01]  /*9780*/  LOP3.LUT R70, R74, 0xffff0000, RZ, 0xc0, !PT ;  /* 0xffff00004a467812 */ /* 0x000fe200078ec0ff */
[C---:B------:R-:W-:Y:S01]  /*9790*/  FMUL R28, R38.reuse, R32 ;  /* 0x00000020261c7220 */ /* 0x040fe20000400000 */
[----:B------:R-:W-:Y:S01]  /*97a0*/  FFMA R25, R41, R66, R25 ;  /* 0x0000004229197223 */ /* 0x000fe20000000019 */
[----:B------:R-:W-:Y:S01]  /*97b0*/  SHF.L.U32 R71, R75, 0x10, RZ ;  /* 0x000000104b477819 */ /* 0x000fe200000006ff */
[C---:B------:R-:W-:Y:S01]  /*97c0*/  FMUL R29, R38.reuse, R33 ;  /* 0x00000021261d7220 */ /* 0x040fe20000400000 */
[----:B------:R-:W-:Y:S01]  /*97d0*/  FFMA R26, R41, R67, R26 ;  /* 0x00000043291a7223 */ /* 0x000fe2000000001a */
[----:B------:R-:W-:Y:S01]  /*97e0*/  LOP3.LUT R72, R75, 0xffff0000, RZ, 0xc0, !PT ;  /* 0xffff00004b487812 */ /* 0x000fe200078ec0ff */
        /* <DEDUP_REMOVED lines=34> */
[----:B---3--:R-:W-:Y:S04]  /*9a10*/  UIADD3 UR4, UP0, UPT, UR6, 0x680, URZ ;  /* 0x0000068006047890 */ /* 0x008fe8000ff1e0ff */
[----:B------:R-:W-:Y:S09]  /*9a20*/  UIADD3.X UR5, UPT, UPT, URZ, UR7, URZ, UP0, !UPT ;  /* 0x00000007ff057290 */ /* 0x000ff200087fe4ff */
[----:B------:R3:W-:Y:S01]  /*9a30*/  UTMASTG.3D [UR12], [UR4] ;  /* 0x0000000c040073b5 */ /* 0x0007e20008010000 */
[----:B------:R3:W-:Y:S01]  /*9a40*/  UTMASTG.3D [UR8], [UR4] ;  /* 0x00000008040073b5 */ /* 0x0007e20008010000 */
[----:B------:R0:W-:Y:S01]  /*9a50*/  UTMACMDFLUSH ;  /* 0x00000000000079b7 */ /* 0x0001e20000000000 */
[----:B---3--:R-:W-:Y:S04]  /*9a60*/  DEPBAR.LE SB0, 0x1 ;  /* 0x000080400000791a */ /* 0x008fe80000000000 */
.L_x_143:
[----:B------:R-:W-:Y:S05]  /*9a70*/  BSYNC.RECONVERGENT B0 ;  /* 0x0000000000007941 */ /* 0x000fea0003800200 */
.L_x_142:
[----:B------:R-:W-:Y:S01]  /*9a80*/  BAR.SYNC.DEFER_BLOCKING 0x1, 0x80 ;  /* 0x0042000000007b1d */ /* 0x000fe20000010000 */
[----:B------:R-:W-:Y:S01]  /*9a90*/  UISETP.NE.AND UP0, UPT, UR47, -0x4, UPT ;  /* 0xfffffffc2f00788c */ /* 0x000fe2000bf05270 */
[----:B------:R-:W-:Y:S08]  /*9aa0*/  IADD3 R0, PT, PT, R36, 0x1, RZ ;  /* 0x0000000124007810 */ /* 0x000ff00007ffe0ff */
[----:B------:R-:W-:Y:S05]  /*9ab0*/  BRA.U !UP0, `(.L_x_144) ;  /* 0x0000000108247547 */ /* 0x000fea000b800000 */
[----:B------:R-:W-:Y:S01]  /*9ac0*/  ISETP.NE.AND P0, PT, R97, RZ, PT ;  /* 0x000000ff6100720c */ /* 0x000fe20003f05270 */
[----:B------:R-:W-:Y:S01]  /*9ad0*/  IMAD.U32 R2, RZ, RZ, UR46 ;  /* 0x0000002eff027e24 */ /* 0x000fe2000f8e00ff */
[----:B------:R-:W-:Y:S04]  /*9ae0*/  UIADD3 UR4, UPT, UPT, UR46, 0x1, URZ ;  /* 0x000000012e047890 */ /* 0x000fe8000fffe0ff */
[----:B------:R-:W-:Y:S04]  /*9af0*/  UISETP.NE.AND UP0, UPT, UR4, 0x4, UPT ;  /* 0x000000040400788c */ /* 0x000fe8000bf05270 */
[----:B------:R-:W-:Y:S03]  /*9b00*/  USEL UR46, UR4, URZ, UP0 ;  /* 0x000000ff042e7287 */ /* 0x000fe60008000000 */
[----:B------:R-:W-:Y:S05]  /*9b10*/  @P0 LEA R2, R2, UR43, 0x3 ;  /* 0x0000002b02020c11 */ /* 0x000fea000f8e18ff */
[----:B------:R-:W-:Y:S05]  /*9b20*/  @P0 VIADD R2, R2, 0x70 ;  /* 0x0000007002020836 */ /* 0x000fea0000000000 */
[----:B------:R-:W-:Y:S04]  /*9b30*/  @P0 PRMT R2, R99, 0x654, R2 ;  /* 0x0000065463020816 */ /* 0x000fe80000000002 */
[----:B------:R3:W-:Y:S03]  /*9b40*/  @P0 SYNCS.ARRIVE.TRANS64.RED.A1T0 RZ, [R2+URZ], RZ ;  /* 0x000000ff02ff09a7 */ /* 0x0007e600081004ff */
.L_x_144:
[----:B------:R-:W-:Y:S01]  /*9b50*/  R2UR UR5, R82 ;  /* 0x00000000520572ca */ /* 0x000fe200000e0000 */
[----:B------:R-:W-:Y:S01]  /*9b60*/  UISETP.NE.AND UP0, UPT, UR61, URZ, UPT ;  /* 0x000000ff3d00728c */ /* 0x000fe2000bf05270 */
[----:B------:R-:W-:Y:S01]  /*9b70*/  R2UR UR4, R83 ;  /* 0x00000000530472ca */ /* 0x000fe200000e0000 */
[----:B------:R-:W-:Y:S01]  /*9b80*/  UIADD3 UR47, UPT, UPT, UR47, 0x4, URZ ;  /* 0x000000042f2f7890 */ /* 0x000fe2000fffe0ff */
[----:B------:R-:W-:Y:S01]  /*9b90*/  ISETP.NE.AND P0, PT, R87, 0x2, PT ;  /* 0x000000025700780c */ /* 0x000fe20003f05270 */
[----:B------:R-:W-:Y:S01]  /*9ba0*/  UMOV UR36, UR60 ;  /* 0x0000003c00247c82 */ /* 0x000fe20008000000 */
[----:B------:R-:W-:Y:S02]  /*9bb0*/  ISETP.NE.AND P1, PT, R0, 0x4, PT ;  /* 0x000000040000780c */ /* 0x000fe40003f25270 */
[----:B---3--:R-:W-:Y:S02]  /*9bc0*/  SEL R2, RZ, 0x1, P0 ;  /* 0x00000001ff027807 */ /* 0x008fe40000000000 */
[----:B------:R-:W-:Y:S02]  /*9bd0*/  SEL R3, RZ, 0x1, P1 ;  /* 0x00000001ff037807 */ /* 0x000fe40000800000 */
[----:B------:R-:W-:Y:S01]  /*9be0*/  LOP3.LUT R89, R89, R2, RZ, 0x3c, !PT ;  /* 0x0000000259597212 */ /* 0x000fe200078e3cff */
[----:B------:R-:W-:Y:S01]  /*9bf0*/  UIADD3 UR32, UPT, UPT, UR37, UR5, URZ ;  /* 0x0000000525207290 */ /* 0x000fe2000fffe0ff */
[----:B------:R-:W-:Y:S01]  /*9c00*/  LOP3.LUT R90, R90, R3, RZ, 0x3c, !PT ;  /* 0x000000035a5a7212 */ /* 0x000fe200078e3cff */
[----:B------:R-:W-:Y:S01]  /*9c10*/  UIADD3 UR20, UPT, UPT, UR38, UR4, URZ ;  /* 0x0000000426147290 */ /* 0x000fe2000fffe0ff */
[----:B------:R-:W-:Y:S02]  /*9c20*/  SEL R87, R87, RZ, P0 ;  /* 0x000000ff57577207 */ /* 0x000fe40000000000 */
[----:B------:R-:W-:Y:S01]  /*9c30*/  SEL R36, R0, RZ, P1 ;  /* 0x000000ff00247207 */ /* 0x000fe20000800000 */
[----:B------:R-:W-:Y:S08]  /*9c40*/  BRA.U UP0, `(.L_x_145) ;  /* 0xffffffbd00a07547 */ /* 0x000ff0000b83ffff */
[----:B------:R-:W-:-:S13]  /*9c50*/  R2UR UR4, R84 ;  /* 0x00000000540472ca */ /* 0x000fda00000e0000 */
[----:B------:R-:W-:-:S09]  /*9c60*/  UISETP.NE.AND UP0, UPT, UR4, URZ, UPT ;  /* 0x000000ff0400728c */ /* 0x000fd2000bf05270 */
[----:B------:R-:W-:Y:S05]  /*9c70*/  BRA.U !UP0, `(.L_x_146) ;  /* 0x0000000108487547 */ /* 0x000fea000b800000 */
[----:B------:R-:W3:Y:S02]  /*9c80*/  LDCU.64 UR4, c[0x0][0x890] ;  /* 0x00011200ff0477ac */ /* 0x000ee40008000a00 */
[----:B---3--:R-:W-:-:S04]  /*9c90*/  UISETP.NE.U32.AND UP0, UPT, UR4, URZ, UPT ;  /* 0x000000ff0400728c */ /* 0x008fc8000bf05070 */
[----:B------:R-:W-:-:S09]  /*9ca0*/  UISETP.NE.AND.EX UP0, UPT, UR5, URZ, UPT, UP0 ;  /* 0x000000ff0500728c */ /* 0x000fd2000bf05300 */
[----:B------:R-:W-:Y:S05]  /*9cb0*/  BRA.U UP0, `(.L_x_147) ;  /* 0x00000001000c7547 */ /* 0x000fea000b800000 */
[----:B------:R-:W-:-:S13]  /*9cc0*/  FSETP.NEU.AND P0, PT, R41, RZ, PT ;  /* 0x000000ff2900720b */ /* 0x000fda0003f0d000 */
[----:B------:R-:W-:Y:S05]  /*9cd0*/  @!P0 EXIT ;  /* 0x000000000000894d */ /* 0x000fea0003800000 */
[----:B------:R-:W-:Y:S05]  /*9ce0*/  BRA `(.L_x_146) ;  /* 0x00000000002c7947 */ /* 0x000fea0003800000 */
.L_x_147:
[----:B------:R-:W-:Y:S01]  /*9cf0*/  ISETP.NE.AND P0, PT, R86, RZ, PT ;  /* 0x000000ff5600720c */ /* 0x000fe20003f05270 */
[----:B------:R-:W-:-:S12]  /*9d00*/  BSSY.RECONVERGENT B0, `(.L_x_146) ;  /* 0x0000009000007945 */ /* 0x000fd80003800200 */
[----:B------:R-:W-:Y:S05]  /*9d10*/  @P0 BRA `(.L_x_148) ;  /* 0x0000000000140947 */ /* 0x000fea0003800000 */
[----:B------:R-:W3:Y:S02]  /*9d20*/  LDCU.64 UR4, c[0x0][0x888] ;  /* 0x00011100ff0477ac */ /* 0x000ee40008000a00 */
[----:B---3--:R-:W-:-:S04]  /*9d30*/  ISETP.NE.U32.AND P0, PT, RZ, UR4, PT ;  /* 0x00000004ff007c0c */ /* 0x008fc8000bf05070 */
[----:B------:R-:W-:-:S13]  /*9d40*/  ISETP.NE.AND.EX P0, PT, RZ, UR5, PT, P0 ;  /* 0x00000005ff007c0c */ /* 0x000fda000bf05300 */
[----:B------:R-:W-:Y:S05]  /*9d50*/  @!P0 EXIT ;  /* 0x000000000000894d */ /* 0x000fea0003800000 */
[----:B------:R-:W-:Y:S05]  /*9d60*/  BRA `(.L_x_149) ;  /* 0x0000000000087947 */ /* 0x000fea0003800000 */
.L_x_148:
[----:B------:R-:W-:-:S13]  /*9d70*/  FSETP.NEU.AND P0, PT, R41, RZ, PT ;  /* 0x000000ff2900720b */ /* 0x000fda0003f0d000 */
[----:B------:R-:W-:Y:S05]  /*9d80*/  @!P0 EXIT ;  /* 0x000000000000894d */ /* 0x000fea0003800000 */
.L_x_149:
[----:B------:R-:W-:Y:S05]  /*9d90*/  BSYNC.RECONVERGENT B0 ;  /* 0x0000000000007941 */ /* 0x000fea0003800200 */
.L_x_146:
[----:B------:R-:W3:Y:S01]  /*9da0*/  S2UR UR5, SR_CgaCtaId ;  /* 0x00000000000579c3 */ /* 0x000ee20000008800 */
[----:B------:R-:W-:Y:S01]  /*9db0*/  ULEA UR4, UR46, UR43, 0x3 ;  /* 0x0000002b2e047291 */ /* 0x000fe2000f8e18ff */
[----:B------:R-:W-:-:S04]  /*9dc0*/  DEPBAR.LE SB0, 0x0 ;  /* 0x000080000000791a */ /* 0x000fc80000000000 */
[----:B------:R-:W-:-:S04]  /*9dd0*/  UIADD3 UR4, UPT, UPT, UR4, 0x70, URZ ;  /* 0x0000007004047890 */ /* 0x000fc8000fffe0ff */
[----:B---3--:R-:W-:-:S09]  /*9de0*/  UPRMT UR4, UR5, 0x654, UR4 ;  /* 0x0000065405047896 */ /* 0x008fd20008000004 */
[----:B------:R-:W-:Y:S01]  /*9df0*/  SYNCS.ARRIVE.TRANS64.RED.A1T0 RZ, [UR4], RZ ;  /* 0x000000ffffff79a7 */ /* 0x000fe20008100404 */
[----:B------:R-:W-:Y:S05]  /*9e00*/  EXIT ;  /* 0x000000000000794d */ /* 0x000fea0003800000 */
.L_x_24:
[----:B-1----:R1:W2:Y:S02]  /*9e10*/  SYNCS.PHASECHK.TRANS64.TRYWAIT P0, [R0+URZ+0x110], R3 ;  /* 0x00011003000075a7 */ /* 0x0022a400080011ff */
[----:B--2---:R-:W-:Y:S05]  /*9e20*/  @!P0 NANOSLEEP.SYNCS 0x989680 ;  /* 0x009896800000895d */ /* 0x004fea0003900000 */
[----:B------:R-:W2:Y:S02]  /*9e30*/  @!P0 SYNCS.PHASECHK.TRANS64 P0, [R0+URZ+0x110], R3 ;  /* 0x00011003000085a7 */ /* 0x000ea400080010ff */
[----:B--2---:R-:W-:Y:S05]  /*9e40*/  @!P0 BRA `(.L_x_24) ;  /* 0xfffffffc00f08947 */ /* 0x004fea000383ffff */
[----:B------:R-:W-:Y:S05]  /*9e50*/  BRA `(.L_x_150) ;  /* 0xffffff7c00307947 */ /* 0x000fea000383ffff */
.L_x_27:
[----:B-1----:R-:W-:-:S07]  /*9e60*/  MOV R0, UR33 ;  /* 0x0000002100007c02 */ /* 0x002fce0008000f00 */
.L_x_151:
[----:B-1----:R1:W2:Y:S02]  /*9e70*/  SYNCS.PHASECHK.TRANS64.TRYWAIT P0, [R0+URZ+0x28], R3 ;  /* 0x00002803000075a7 */ /* 0x0022a400080011ff */
[----:B--2---:R-:W-:Y:S05]  /*9e80*/  @!P0 NANOSLEEP.SYNCS 0x989680 ;  /* 0x009896800000895d */ /* 0x004fea0003900000 */
[----:B------:R-:W2:Y:S02]  /*9e90*/  @!P0 SYNCS.PHASECHK.TRANS64 P0, [R0+URZ+0x28], R3 ;  /* 0x00002803000085a7 */ /* 0x000ea400080010ff */
[----:B--2---:R-:W-:Y:S05]  /*9ea0*/  @!P0 BRA `(.L_x_151) ;  /* 0xfffffffc00f08947 */ /* 0x004fea000383ffff */
[----:B------:R-:W-:Y:S05]  /*9eb0*/  BRA `(.L_x_26) ;  /* 0xffffff7c00807947 */ /* 0x000fea000383ffff */
.L_x_34:
[----:B-1----:R-:W-:-:S07]  /*9ec0*/  MOV R0, UR17 ;  /* 0x0000001100007c02 */ /* 0x002fce0008000f00 */
.L_x_152:
[----:B-1----:R1:W2:Y:S02]  /*9ed0*/  SYNCS.PHASECHK.TRANS64.TRYWAIT P0, [R0+URZ+0x28], R3 ;  /* 0x00002803000075a7 */ /* 0x0022a400080011ff */
[----:B--2---:R-:W-:Y:S05]  /*9ee0*/  @!P0 NANOSLEEP.SYNCS 0x989680 ;  /* 0x009896800000895d */ /* 0x004fea0003900000 */
[----:B------:R-:W2:Y:S02]  /*9ef0*/  @!P0 SYNCS.PHASECHK.TRANS64 P0, [R0+URZ+0x28], R3 ;  /* 0x00002803000085a7 */ /* 0x000ea400080010ff */
[----:B--2---:R-:W-:Y:S05]  /*9f00*/  @!P0 BRA `(.L_x_152) ;  /* 0xfffffffc00f08947 */ /* 0x004fea000383ffff */
[----:B------:R-:W-:Y:S05]  /*9f10*/  BRA `(.L_x_33) ;  /* 0xffffff8000447947 */ /* 0x000fea000383ffff */
.L_x_39:
[----:B-1----:R1:W2:Y:S02]  /*9f20*/  SYNCS.PHASECHK.TRANS64.TRYWAIT P0, [R3+URZ+0xa0], R0 ;  /* 0x0000a000030075a7 */ /* 0x0022a400080011ff */
[----:B--2---:R-:W-:Y:S05]  /*9f30*/  @!P0 NANOSLEEP.SYNCS 0x989680 ;  /* 0x009896800000895d */ /* 0x004fea0003900000 */
[----:B------:R-:W2:Y:S02]  /*9f40*/  @!P0 SYNCS.PHASECHK.TRANS64 P0, [R3+URZ+0xa0], R0 ;  /* 0x0000a000030085a7 */ /* 0x000ea400080010ff */
[----:B--2---:R-:W-:Y:S05]  /*9f50*/  @!P0 BRA `(.L_x_39) ;  /* 0xfffffffc00f08947 */ /* 0x004fea000383ffff */
[----:B------:R-:W-:Y:S05]  /*9f60*/  BRA `(.L_x_153) ;  /* 0xffffff8000e87947 */ /* 0x000fea000383ffff */
.L_x_43:
[----:B-1----:R-:W-:-:S07]  /*9f70*/  MOV R0, UR4 ;  /* 0x0000000400007c02 */ /* 0x002fce0008000f00 */
.L_x_154:
[----:B-1----:R1:W2:Y:S02]  /*9f80*/  SYNCS.PHASECHK.TRANS64.TRYWAIT P0, [R0+URZ], R3 ;  /* 0x00000003000075a7 */ /* 0x0022a400080011ff */
[----:B--2---:R-:W-:Y:S05]  /*9f90*/  @!P0 NANOSLEEP.SYNCS 0x989680 ;  /* 0x009896800000895d */ /* 0x004fea0003900000 */
[----:B------:R-:W2:Y:S02]  /*9fa0*/  @!P0 SYNCS.PHASECHK.TRANS64 P0, [R0+URZ], R3 ;  /* 0x00000003000085a7 */ /* 0x000ea400080010ff */
[----:B--2---:R-:W-:Y:S05]  /*9fb0*/  @!P0 BRA `(.L_x_154) ;  /* 0xfffffffc00f08947 */ /* 0x004fea000383ffff */
[----:B------:R-:W-:Y:S05]  /*9fc0*/  BRA `(.L_x_155) ;  /* 0xffffff8800947947 */ /* 0x000fea000383ffff */
.L_x_44:
[----:B------:R-:W-:-:S07]  /*9fd0*/  MOV R0, UR5 ;  /* 0x0000000500007c02 */ /* 0x000fce0008000f00 */
.L_x_156:
[----:B-1----:R1:W2:Y:S02]  /*9fe0*/  SYNCS.PHASECHK.TRANS64.TRYWAIT P0, [R0+URZ], R3 ;  /* 0x00000003000075a7 */ /* 0x0022a400080011ff */
[----:B--2---:R-:W-:Y:S05]  /*9ff0*/  @!P0 NANOSLEEP.SYNCS 0x989680 ;  /* 0x009896800000895d */ /* 0x004fea0003900000 */
[----:B------:R-:W2:Y:S02]  /*a000*/  @!P0 SYNCS.PHASECHK.TRANS64 P0, [R0+URZ], R3 ;  /* 0x00000003000085a7 */ /* 0x000ea400080010ff */
[----:B--2---:R-:W-:Y:S05]  /*a010*/  @!P0 BRA `(.L_x_156) ;  /* 0xfffffffc00f08947 */ /* 0x004fea000383ffff */
[----:B------:R-:W-:Y:S05]  /*a020*/  BRA `(.L_x_157) ;  /* 0xffffff8800a07947 */ /* 0x000fea000383ffff */
.L_x_45:
[----:B------:R-:W-:-:S07]  /*a030*/  MOV R0, UR5 ;  /* 0x0000000500007c02 */ /* 0x000fce0008000f00 */
.L_x_158:
[----:B-1----:R1:W2:Y:S02]  /*a040*/  SYNCS.PHASECHK.TRANS64.TRYWAIT P0, [R0+URZ], R3 ;  /* 0x00000003000075a7 */ /* 0x0022a400080011ff */
[----:B--2---:R-:W-:Y:S05]  /*a050*/  @!P0 NANOSLEEP.SYNCS 0x989680 ;  /* 0x009896800000895d */ /* 0x004fea0003900000 */
[----:B------:R-:W2:Y:S02]  /*a060*/  @!P0 SYNCS.PHASECHK.TRANS64 P0, [R0+URZ], R3 ;  /* 0x00000003000085a7 */ /* 0x000ea400080010ff */
[----:B--2---:R-:W-:Y:S05]  /*a070*/  @!P0 BRA `(.L_x_158) ;  /* 0xfffffffc00f08947 */ /* 0x004fea000383ffff */
[----:B------:R-:W-:Y:S05]  /*a080*/  BRA `(.L_x_159) ;  /* 0xffffff8800ac7947 */ /* 0x000fea000383ffff */
.L_x_46:
[----:B------:R-:W-:-:S07]  /*a090*/  MOV R0, UR5 ;  /* 0x0000000500007c02 */ /* 0x000fce0008000f00 */
.L_x_160:
[----:B-1----:R1:W2:Y:S02]  /*a0a0*/  SYNCS.PHASECHK.TRANS64.TRYWAIT P0, [R0+URZ], R3 ;  /* 0x00000003000075a7 */ /* 0x0022a400080011ff */
[----:B--2---:R-:W-:Y:S05]  /*a0b0*/  @!P0 NANOSLEEP.SYNCS 0x989680 ;  /* 0x009896800000895d */ /* 0x004fea0003900000 */
[----:B------:R-:W2:Y:S02]  /*a0c0*/  @!P0 SYNCS.PHASECHK.TRANS64 P0, [R0+URZ], R3 ;  /* 0x00000003000085a7 */ /* 0x000ea400080010ff */
[----:B--2---:R-:W-:Y:S05]  /*a0d0*/  @!P0 BRA `(.L_x_160) ;  /* 0xfffffffc00f08947 */ /* 0x004fea000383ffff */
[----:B------:R-:W-:Y:S05]  /*a0e0*/  BRA `(.L_x_161) ;  /* 0xffffff8800b87947 */ /* 0x000fea000383ffff */
.L_x_49:
[----:B-1----:R1:W2:Y:S02]  /*a0f0*/  SYNCS.PHASECHK.TRANS64.TRYWAIT P0, [R0+URZ+0x100], R5 ;  /* 0x00010005000075a7 */ /* 0x0022a400080011ff */
[----:B--2---:R-:W-:Y:S05]  /*a100*/  @!P0 NANOSLEEP.SYNCS 0x989680 ;  /* 0x009896800000895d */ /* 0x004fea0003900000 */
[----:B------:R-:W2:Y:S02]  /*a110*/  @!P0 SYNCS.PHASECHK.TRANS64 P0, [R0+URZ+0x100], R5 ;  /* 0x00010005000085a7 */ /* 0x000ea400080010ff */
[----:B--2---:R-:W-:Y:S05]  /*a120*/  @!P0 BRA `(.L_x_49) ;  /* 0xfffffffc00f08947 */ /* 0x004fea000383ffff */
[----:B------:R-:W-:Y:S05]  /*a130*/  BRA `(.L_x_162) ;  /* 0xffffff8c001c7947 */ /* 0x000fea000383ffff */
.L_x_50:
[----:B------:R-:W-:-:S07]  /*a140*/  MOV R0, UR4 ;  /* 0x0000000400007c02 */ /* 0x000fce0008000f00 */
.L_x_163:
[----:B-1----:R1:W2:Y:S02]  /*a150*/  SYNCS.PHASECHK.TRANS64.TRYWAIT P0, [R0+URZ+0xb0], R7 ;  /* 0x0000b007000075a7 */ /* 0x0022a400080011ff */
[----:B--2---:R-:W-:Y:S05]  /*a160*/  @!P0 NANOSLEEP.SYNCS 0x989680 ;  /* 0x009896800000895d */ /* 0x004fea0003900000 */
[----:B------:R-:W2:Y:S02]  /*a170*/  @!P0 SYNCS.PHASECHK.TRANS64 P0, [R0+URZ+0xb0], R7 ;  /* 0x0000b007000085a7 */ /* 0x000ea400080010ff */
[----:B--2---:R-:W-:Y:S05]  /*a180*/  @!P0 BRA `(.L_x_163) ;  /* 0xfffffffc00f08947 */ /* 0x004fea000383ffff */
[----:B------:R-:W-:Y:S05]  /*a190*/  BRA `(.L_x_164) ;  /* 0xffffff8c002c7947 */ /* 0x000fea000383ffff */
.L_x_51:
[----:B-1----:R1:W2:Y:S02]  /*a1a0*/  SYNCS.PHASECHK.TRANS64.TRYWAIT P1, [R0+URZ+0xa0], R5 ;  /* 0x0000a005000075a7 */ /* 0x0022a400080211ff */
[----:B--2---:R-:W-:Y:S05]  /*a1b0*/  @!P1 NANOSLEEP.SYNCS 0x989680 ;  /* 0x009896800000995d */ /* 0x004fea0003900000 */
[----:B------:R-:W2:Y:S02]  /*a1c0*/  @!P1 SYNCS.PHASECHK.TRANS64 P1, [R0+URZ+0xa0], R5 ;  /* 0x0000a005000095a7 */ /* 0x000ea400080210ff */
[----:B--2---:R-:W-:Y:S05]  /*a1d0*/  @!P1 BRA `(.L_x_51) ;  /* 0xfffffffc00f09947 */ /* 0x004fea000383ffff */
[----:B------:R-:W-:Y:S05]  /*a1e0*/  BRA `(.L_x_165) ;  /* 0xffffff8c005c7947 */ /* 0x000fea000383ffff */
.L_x_54:
[----:B------:R-:W-:-:S07]  /*a1f0*/  MOV R0, UR4 ;  /* 0x0000000400007c02 */ /* 0x000fce0008000f00 */
.L_x_166:
[----:B-1----:R1:W2:Y:S02]  /*a200*/  SYNCS.PHASECHK.TRANS64.TRYWAIT P0, [R0+URZ+0xb0], R3 ;  /* 0x0000b003000075a7 */ /* 0x0022a400080011ff */
[----:B--2---:R-:W-:Y:S05]  /*a210*/  @!P0 NANOSLEEP.SYNCS 0x989680 ;  /* 0x009896800000895d */ /* 0x004fea0003900000 */
[----:B------:R-:W2:Y:S02]  /*a220*/  @!P0 SYNCS.PHASECHK.TRANS64 P0, [R0+URZ+0xb0], R3 ;  /* 0x0000b003000085a7 */ /* 0x000ea400080010ff */
[----:B--2---:R-:W-:Y:S05]  /*a230*/  @!P0 BRA `(.L_x_166) ;  /* 0xfffffffc00f08947 */ /* 0x004fea000383ffff */
[----:B------:R-:W-:Y:S05]  /*a240*/  BRA `(.L_x_53) ;  /* 0xffffff8c00b07947 */ /* 0x000fea000383ffff */
.L_x_63:
[----:B-1----:R-:W-:-:S04]  /*a250*/  MOV R5, UR5 ;  /* 0x0000000500057c02 */ /* 0x002fc80008000f00 */
[----:B------:R1:W2:Y:S03]  /*a260*/  SYNCS.PHASECHK.TRANS64.TRYWAIT P0, [R5+URZ+0x8], R6 ;  /* 0x00000806050075a7 */ /* 0x0002a600080011ff */
[----:B--2---:R-:W-:Y:S05]  /*a270*/  @!P0 NANOSLEEP.SYNCS 0x989680 ;  /* 0x009896800000895d */ /* 0x004fea0003900000 */
[----:B------:R-:W2:Y:S02]  /*a280*/  @!P0 SYNCS.PHASECHK.TRANS64 P0, [R5+URZ+0x8], R6 ;  /* 0x00000806050085a7 */ /* 0x000ea400080010ff */
[----:B--2---:R-:W-:Y:S05]  /*a290*/  @!P0 BRA `(.L_x_63) ;  /* 0xfffffffc00ec8947 */ /* 0x004fea000383ffff */
[----:B------:R-:W-:Y:S05]  /*a2a0*/  BRA `(.L_x_62) ;  /* 0xffffff9000687947 */ /* 0x000fea000383ffff */
.L_x_65:
[----:B------:R-:W-:Y:S01]  /*a2b0*/  BSSY B0, `(.L_x_167) ;  /* 0x0000006000007945 */ /* 0x000fe20003800000 */
[----:B------:R-:W-:-:S07]  /*a2c0*/  MOV R15, 0xffffffff ;  /* 0xffffffff000f7802 */ /* 0x000fce0000000f00 */
[----:B-1---5:R-:W-:Y:S05]  /*a2d0*/  WARPSYNC.COLLECTIVE R15, `(.L_x_168) ;  /* 0x000000000f0c7348 */ /* 0x022fea0003c00000 */
[----:B------:R-:W-:Y:S02]  /*a2e0*/  ELECT P6, UR79, PT ;  /* 0x00000000004f782f */ /* 0x000fe400038c0000 */
[----:B------:R-:W-:Y:S01]  /*a2f0*/  MOV R14, UR79 ;  /* 0x0000004f000e7c02 */ /* 0x000fe20008000f00 */
[----:B-1---5:R-:W-:Y:S10]  /*a300*/  ENDCOLLECTIVE ;  /* 0x000000000000791b */ /* 0x022ff40003800000 */
.L_x_168:
[----:B------:R-:W-:Y:S05]  /*a310*/  BSYNC B0 ;  /* 0x0000000000007941 */ /* 0x000fea0003800000 */
.L_x_167:
[----:B------:R-:W-:Y:S01]  /*a320*/  PLOP3.LUT P0, PT, P6, PT, PT, 0x80, 0x8 ;  /* 0x000000000008781c */ /* 0x000fe2000370f070 */
[----:B------:R-:W-:-:S12]  /*a330*/  BRA `(.L_x_169) ;  /* 0xffffff9000947947 */ /* 0x000fd8000383ffff */
.L_x_67:
[----:B-1----:R-:W-:-:S04]  /*a340*/  MOV R3, UR5 ;  /* 0x0000000500037c02 */ /* 0x002fc80008000f00 */
[----:B------:R1:W2:Y:S03]  /*a350*/  SYNCS.PHASECHK.TRANS64.TRYWAIT P0, [R3+URZ+0x8], R4 ;  /* 0x00000804030075a7 */ /* 0x0002a600080011ff */
[----:B--2---:R-:W-:Y:S05]  /*a360*/  @!P0 NANOSLEEP.SYNCS 0x989680 ;  /* 0x009896800000895d */ /* 0x004fea0003900000 */
[----:B------:R-:W2:Y:S02]  /*a370*/  @!P0 SYNCS.PHASECHK.TRANS64 P0, [R3+URZ+0x8], R4 ;  /* 0x00000804030085a7 */ /* 0x000ea400080010ff */
[----:B--2---:R-:W-:Y:S05]  /*a380*/  @!P0 BRA `(.L_x_67) ;  /* 0xfffffffc00ec8947 */ /* 0x004fea000383ffff */
[----:B------:R-:W-:Y:S05]  /*a390*/  BRA `(.L_x_66) ;  /* 0xffffff9000987947 */ /* 0x000fea000383ffff */
.L_x_68:
[----:B-1----:R1:W2:Y:S02]  /*a3a0*/  SYNCS.PHASECHK.TRANS64.TRYWAIT P0, [R0+URZ+0xa0], R5 ;  /* 0x0000a005000075a7 */ /* 0x0022a400080011ff */
[----:B--2---:R-:W-:Y:S05]  /*a3b0*/  @!P0 NANOSLEEP.SYNCS 0x989680 ;  /* 0x009896800000895d */ /* 0x004fea0003900000 */
[----:B------:R-:W2:Y:S02]  /*a3c0*/  @!P0 SYNCS.PHASECHK.TRANS64 P0, [R0+URZ+0xa0], R5 ;  /* 0x0000a005000085a7 */ /* 0x000ea400080010ff */
[----:B--2---:R-:W-:Y:S05]  /*a3d0*/  @!P0 BRA `(.L_x_68) ;  /* 0xfffffffc00f08947 */ /* 0x004fea000383ffff */
[----:B------:R-:W-:Y:S05]  /*a3e0*/  BRA `(.L_x_170) ;  /* 0xffffff9400747947 */ /* 0x000fea000383ffff */
.L_x_70:
[----:B------:R-:W-:-:S07]  /*a3f0*/  MOV R0, UR23 ;  /* 0x0000001700007c02 */ /* 0x000fce0008000f00 */
.L_x_171:
[----:B-1----:R1:W2:Y:S02]  /*a400*/  SYNCS.PHASECHK.TRANS64.TRYWAIT P0, [R0+URZ+0xe0], R5 ;  /* 0x0000e005000075a7 */ /* 0x0022a400080011ff */
[----:B--2---:R-:W-:Y:S05]  /*a410*/  @!P0 NANOSLEEP.SYNCS 0x989680 ;  /* 0x009896800000895d */ /* 0x004fea0003900000 */
[----:B------:R-:W2:Y:S02]  /*a420*/  @!P0 SYNCS.PHASECHK.TRANS64 P0, [R0+URZ+0xe0], R5 ;  /* 0x0000e005000085a7 */ /* 0x000ea400080010ff */
[----:B--2---:R-:W-:Y:S05]  /*a430*/  @!P0 BRA `(.L_x_171) ;  /* 0xfffffffc00f08947 */ /* 0x004fea000383ffff */
[----:B------:R-:W-:Y:S05]  /*a440*/  BRA `(.L_x_172) ;  /* 0xffffff9400c07947 */ /* 0x000fea000383ffff */
.L_x_73:
[----:B------:R-:W-:Y:S07]  /*a450*/  MOV R0, UR5 ;  /* 0x0000000500007c02 */ /* 0x000fee0008000f00 */
.L_x_173:
[----:B-1----:R1:W2:Y:S02]  /*a460*/  SYNCS.PHASECHK.TRANS64.TRYWAIT P0, [R0+URZ], R5 ;  /* 0x00000005000075a7 */ /* 0x0022a400080011ff */
[----:B--2---:R-:W-:Y:S05]  /*a470*/  @!P0 NANOSLEEP.SYNCS 0x989680 ;  /* 0x009896800000895d */ /* 0x004fea0003900000 */
[----:B------:R-:W2:Y:S02]  /*a480*/  @!P0 SYNCS.PHASECHK.TRANS64 P0, [R0+URZ], R5 ;  /* 0x00000005000085a7 */ /* 0x000ea400080010ff */
[----:B--2---:R-:W-:Y:S05]  /*a490*/  @!P0 BRA `(.L_x_173) ;  /* 0xfffffffc00f08947 */ /* 0x004fea000383ffff */
[----:B------:R-:W-:Y:S05]  /*a4a0*/  BRA `(.L_x_72) ;  /* 0xffffff9400d47947 */ /* 0x000fea000383ffff */
.L_x_77:
[----:B-1----:R-:W-:-:S07]  /*a4b0*/  MOV R0, UR4 ;  /* 0x0000000400007c02 */ /* 0x002fce0008000f00 */
.L_x_174:
[----:B-1----:R1:W2:Y:S02]  /*a4c0*/  SYNCS.PHASECHK.TRANS64.TRYWAIT P0, [R0+URZ], R3 ;  /* 0x00000003000075a7 */ /* 0x0022a400080011ff */
[----:B--2---:R-:W-:Y:S05]  /*a4d0*/  @!P0 NANOSLEEP.SYNCS 0x989680 ;  /* 0x009896800000895d */ /* 0x004fea0003900000 */
[----:B------:R-:W2:Y:S02]  /*a4e0*/  @!P0 SYNCS.PHASECHK.TRANS64 P0, [R0+URZ], R3 ;  /* 0x00000003000085a7 */ /* 0x000ea400080010ff */
[----:B--2---:R-:W-:Y:S05]  /*a4f0*/  @!P0 BRA `(.L_x_174) ;  /* 0xfffffffc00f08947 */ /* 0x004fea000383ffff */
[----:B------:R-:W-:Y:S05]  /*a500*/  BRA `(.L_x_175) ;  /* 0xffffff9800a07947 */ /* 0x000fea000383ffff */
.L_x_78:
[----:B------:R-:W-:-:S07]  /*a510*/  MOV R0, UR5 ;  /* 0x0000000500007c02 */ /* 0x000fce0008000f00 */
.L_x_176:
[----:B-1----:R1:W2:Y:S02]  /*a520*/  SYNCS.PHASECHK.TRANS64.TRYWAIT P0, [R0+URZ], R3 ;  /* 0x00000003000075a7 */ /* 0x0022a400080011ff */
[----:B--2---:R-:W-:Y:S05]  /*a530*/  @!P0 NANOSLEEP.SYNCS 0x989680 ;  /* 0x009896800000895d */ /* 0x004fea0003900000 */
[----:B------:R-:W2:Y:S02]  /*a540*/  @!P0 SYNCS.PHASECHK.TRANS64 P0, [R0+URZ], R3 ;  /* 0x00000003000085a7 */ /* 0x000ea400080010ff */
[----:B--2---:R-:W-:Y:S05]  /*a550*/  @!P0 BRA `(.L_x_176) ;  /* 0xfffffffc00f08947 */ /* 0x004fea000383ffff */
[----:B------:R-:W-:Y:S05]  /*a560*/  BRA `(.L_x_177) ;  /* 0xffffff9800ac7947 */ /* 0x000fea000383ffff */
.L_x_79:
[----:B------:R-:W-:-:S07]  /*a570*/  MOV R0, UR5 ;  /* 0x0000000500007c02 */ /* 0x000fce0008000f00 */
.L_x_178:
[----:B-1----:R1:W2:Y:S02]  /*a580*/  SYNCS.PHASECHK.TRANS64.TRYWAIT P0, [R0+URZ], R3 ;  /* 0x00000003000075a7 */ /* 0x0022a400080011ff */
[----:B--2---:R-:W-:Y:S05]  /*a590*/  @!P0 NANOSLEEP.SYNCS 0x989680 ;  /* 0x009896800000895d */ /* 0x004fea0003900000 */
[----:B------:R-:W2:Y:S02]  /*a5a0*/  @!P0 SYNCS.PHASECHK.TRANS64 P0, [R0+URZ], R3 ;  /* 0x00000003000085a7 */ /* 0x000ea400080010ff */
[----:B--2---:R-:W-:Y:S05]  /*a5b0*/  @!P0 BRA `(.L_x_178) ;  /* 0xfffffffc00f08947 */ /* 0x004fea000383ffff */
[----:B------:R-:W-:Y:S05]  /*a5c0*/  BRA `(.L_x_179) ;  /* 0xffffff9800b87947 */ /* 0x000fea000383ffff */
.L_x_82:
[----:B------:R-:W-:-:S07]  /*a5d0*/  MOV R0, UR17 ;  /* 0x0000001100007c02 */ /* 0x000fce0008000f00 */
.L_x_180:
[----:B-1----:R1:W2:Y:S02]  /*a5e0*/  SYNCS.PHASECHK.TRANS64.TRYWAIT P1, [R0+URZ+0x120], R3 ;  /* 0x00012003000075a7 */ /* 0x0022a400080211ff */
[----:B--2---:R-:W-:Y:S05]  /*a5f0*/  @!P1 NANOSLEEP.SYNCS 0x989680 ;  /* 0x009896800000995d */ /* 0x004fea0003900000 */
[----:B------:R-:W2:Y:S02]  /*a600*/  @!P1 SYNCS.PHASECHK.TRANS64 P1, [R0+URZ+0x120], R3 ;  /* 0x00012003000095a7 */ /* 0x000ea400080210ff */
[----:B--2---:R-:W-:Y:S05]  /*a610*/  @!P1 BRA `(.L_x_180) ;  /* 0xfffffffc00f09947 */ /* 0x004fea000383ffff */
[----:B------:R-:W-:Y:S05]  /*a620*/  BRA `(.L_x_181) ;  /* 0xffffff9c00047947 */ /* 0x000fea000383ffff */
.L_x_87:
[----:B--2---:R2:W3:Y:S02]  /*a630*/  SYNCS.PHASECHK.TRANS64.TRYWAIT P0, [R12+URZ+0xa0], R9 ;  /* 0x0000a0090c0075a7 */ /* 0x0044e400080011ff */
[----:B---3--:R-:W-:Y:S05]  /*a640*/  @!P0 NANOSLEEP.SYNCS 0x989680 ;  /* 0x009896800000895d */ /* 0x008fea0003900000 */
[----:B------:R-:W3:Y:S02]  /*a650*/  @!P0 SYNCS.PHASECHK.TRANS64 P0, [R12+URZ+0xa0], R9 ;  /* 0x0000a0090c0085a7 */ /* 0x000ee400080010ff */
[----:B---3--:R-:W-:Y:S05]  /*a660*/  @!P0 BRA `(.L_x_87) ;  /* 0xfffffffc00f08947 */ /* 0x008fea000383ffff */
[----:B------:R-:W-:Y:S05]  /*a670*/  BRA `(.L_x_182) ;  /* 0xffffffa0003c7947 */ /* 0x000fea000383ffff */
.L_x_90:
[----:B------:R-:W-:Y:S07]  /*a680*/  MOV R0, UR21 ;  /* 0x0000001500007c02 */ /* 0x000fee0008000f00 */
.L_x_183:
[----:B--2---:R2:W3:Y:S02]  /*a690*/  SYNCS.PHASECHK.TRANS64.TRYWAIT P2, [R0+URZ+0x98], R11 ;  /* 0x0000980b000075a7 */ /* 0x0044e400080411ff */
[----:B---3--:R-:W-:Y:S05]  /*a6a0*/  @!P2 NANOSLEEP.SYNCS 0x989680 ;  /* 0x009896800000a95d */ /* 0x008fea0003900000 */
[----:B------:R-:W3:Y:S02]  /*a6b0*/  @!P2 SYNCS.PHASECHK.TRANS64 P2, [R0+URZ+0x98], R11 ;  /* 0x0000980b0000a5a7 */ /* 0x000ee400080410ff */
[----:B---3--:R-:W-:Y:S05]  /*a6c0*/  @!P2 BRA `(.L_x_183) ;  /* 0xfffffffc00f0a947 */ /* 0x008fea000383ffff */
[----:B------:R-:W-:Y:S05]  /*a6d0*/  BRA `(.L_x_89) ;  /* 0xffffffa400a47947 */ /* 0x000fea000383ffff */
.L_x_93:
[----:B--2---:R-:W-:Y:S07]  /*a6e0*/  MOV R0, UR21 ;  /* 0x0000001500007c02 */ /* 0x004fee0008000f00 */
.L_x_184:
[----:B--2---:R2:W3:Y:S02]  /*a6f0*/  SYNCS.PHASECHK.TRANS64.TRYWAIT P0, [R0+URZ+0x70], R9 ;  /* 0x00007009000075a7 */ /* 0x0044e400080011ff */
[----:B---3--:R-:W-:Y:S05]  /*a700*/  @!P0 NANOSLEEP.SYNCS 0x989680 ;  /* 0x009896800000895d */ /* 0x008fea0003900000 */
[----:B------:R-:W3:Y:S02]  /*a710*/  @!P0 SYNCS.PHASECHK.TRANS64 P0, [R0+URZ+0x70], R9 ;  /* 0x00007009000085a7 */ /* 0x000ee400080010ff */
[----:B---3--:R-:W-:Y:S05]  /*a720*/  @!P0 BRA `(.L_x_184) ;  /* 0xfffffffc00f08947 */ /* 0x008fea000383ffff */
[----:B------:R-:W-:Y:S05]  /*a730*/  BRA `(.L_x_185) ;  /* 0xffffffa800007947 */ /* 0x000fea000383ffff */
.L_x_94:
[----:B------:R-:W-:Y:S07]  /*a740*/  MOV R0, UR21 ;  /* 0x0000001500007c02 */ /* 0x000fee0008000f00 */
.L_x_186:
[----:B--2---:R2:W3:Y:S02]  /*a750*/  SYNCS.PHASECHK.TRANS64.TRYWAIT P0, [R0+URZ+0x78], R9 ;  /* 0x00007809000075a7 */ /* 0x0044e400080011ff */
[----:B---3--:R-:W-:Y:S05]  /*a760*/  @!P0 NANOSLEEP.SYNCS 0x989680 ;  /* 0x009896800000895d */ /* 0x008fea0003900000 */
[----:B------:R-:W3:Y:S02]  /*a770*/  @!P0 SYNCS.PHASECHK.TRANS64 P0, [R0+URZ+0x78], R9 ;  /* 0x00007809000085a7 */ /* 0x000ee400080010ff */
[----:B---3--:R-:W-:Y:S05]  /*a780*/  @!P0 BRA `(.L_x_186) ;  /* 0xfffffffc00f08947 */ /* 0x008fea000383ffff */
[----:B------:R-:W-:Y:S05]  /*a790*/  BRA `(.L_x_187) ;  /* 0xffffffa800587947 */ /* 0x000fea000383ffff */
.L_x_95:
[----:B------:R-:W-:Y:S07]  /*a7a0*/  MOV R0, UR21 ;  /* 0x0000001500007c02 */ /* 0x000fee0008000f00 */
.L_x_188:
[----:B--2---:R2:W3:Y:S02]  /*a7b0*/  SYNCS.PHASECHK.TRANS64.TRYWAIT P0, [R0+URZ+0x80], R9 ;  /* 0x00008009000075a7 */ /* 0x0044e400080011ff */
[----:B---3--:R-:W-:Y:S05]  /*a7c0*/  @!P0 NANOSLEEP.SYNCS 0x989680 ;  /* 0x009896800000895d */ /* 0x008fea0003900000 */
[----:B------:R-:W3:Y:S02]  /*a7d0*/  @!P0 SYNCS.PHASECHK.TRANS64 P0, [R0+URZ+0x80], R9 ;  /* 0x00008009000085a7 */ /* 0x000ee400080010ff */
[----:B---3--:R-:W-:Y:S05]  /*a7e0*/  @!P0 BRA `(.L_x_188) ;  /* 0xfffffffc00f08947 */ /* 0x008fea000383ffff */
[----:B------:R-:W-:Y:S05]  /*a7f0*/  BRA `(.L_x_189) ;  /* 0xffffffa800b47947 */ /* 0x000fea000383ffff */
.L_x_96:
[----:B------:R-:W-:Y:S07]  /*a800*/  MOV R0, UR21 ;  /* 0x0000001500007c02 */ /* 0x000fee0008000f00 */
.L_x_190:
[----:B--2---:R2:W3:Y:S02]  /*a810*/  SYNCS.PHASECHK.TRANS64.TRYWAIT P0, [R0+URZ+0x88], R9 ;  /* 0x00008809000075a7 */ /* 0x0044e400080011ff */
[----:B---3--:R-:W-:Y:S05]  /*a820*/  @!P0 NANOSLEEP.SYNCS 0x989680 ;  /* 0x009896800000895d */ /* 0x008fea0003900000 */
[----:B------:R-:W3:Y:S02]  /*a830*/  @!P0 SYNCS.PHASECHK.TRANS64 P0, [R0+URZ+0x88], R9 ;  /* 0x00008809000085a7 */ /* 0x000ee400080010ff */
[----:B---3--:R-:W-:Y:S05]  /*a840*/  @!P0 BRA `(.L_x_190) ;  /* 0xfffffffc00f08947 */ /* 0x008fea000383ffff */
[----:B------:R-:W-:Y:S05]  /*a850*/  BRA `(.L_x_191) ;  /* 0xffffffac00107947 */ /* 0x000fea000383ffff */
.L_x_98:
[----:B------:R-:W-:-:S07]  /*a860*/  MOV R0, UR21 ;  /* 0x0000001500007c02 */ /* 0x000fce0008000f00 */
.L_x_192:
[----:B--2---:R2:W4:Y:S02]  /*a870*/  SYNCS.PHASECHK.TRANS64.TRYWAIT P0, [R0+URZ+0x70], R3 ;  /* 0x00007003000075a7 */ /* 0x00452400080011ff */
[----:B----4-:R-:W-:Y:S05]  /*a880*/  @!P0 NANOSLEEP.SYNCS 0x989680 ;  /* 0x009896800000895d */ /* 0x010fea0003900000 */
[----:B------:R-:W4:Y:S02]  /*a890*/  @!P0 SYNCS.PHASECHK.TRANS64 P0, [R0+URZ+0x70], R3 ;  /* 0x00007003000085a7 */ /* 0x000f2400080010ff */
[----:B----4-:R-:W-:Y:S05]  /*a8a0*/  @!P0 BRA `(.L_x_192) ;  /* 0xfffffffc00f08947 */ /* 0x010fea000383ffff */
[----:B------:R-:W-:Y:S05]  /*a8b0*/  BRA `(.L_x_193) ;  /* 0xffffffac00a07947 */ /* 0x000fea000383ffff */
.L_x_99:
[----:B--2---:R-:W-:-:S07]  /*a8c0*/  MOV R0, UR21 ;  /* 0x0000001500007c02 */ /* 0x004fce0008000f00 */
.L_x_194:
[----:B--2---:R2:W4:Y:S02]  /*a8d0*/  SYNCS.PHASECHK.TRANS64.TRYWAIT P0, [R0+URZ+0x78], R3 ;  /* 0x00007803000075a7 */ /* 0x00452400080011ff */
[----:B----4-:R-:W-:Y:S05]  /*a8e0*/  @!P0 NANOSLEEP.SYNCS 0x989680 ;  /* 0x009896800000895d */ /* 0x010fea0003900000 */
[----:B------:R-:W4:Y:S02]  /*a8f0*/  @!P0 SYNCS.PHASECHK.TRANS64 P0, [R0+URZ+0x78], R3 ;  /* 0x00007803000085a7 */ /* 0x000f2400080010ff */
[----:B----4-:R-:W-:Y:S05]  /*a900*/  @!P0 BRA `(.L_x_194) ;  /* 0xfffffffc00f08947 */ /* 0x010fea000383ffff */
[----:B------:R-:W-:Y:S05]  /*a910*/  BRA `(.L_x_195) ;  /* 0xffffffac00907947 */ /* 0x000fea000383ffff */
.L_x_100:
[----:B--2---:R-:W-:-:S07]  /*a920*/  MOV R0, UR21 ;  /* 0x0000001500007c02 */ /* 0x004fce0008000f00 */
.L_x_196:
[----:B--2---:R2:W4:Y:S02]  /*a930*/  SYNCS.PHASECHK.TRANS64.TRYWAIT P0, [R0+URZ+0x80], R3 ;  /* 0x00008003000075a7 */ /* 0x00452400080011ff */
[----:B----4-:R-:W-:Y:S05]  /*a940*/  @!P0 NANOSLEEP.SYNCS 0x989680 ;  /* 0x009896800000895d */ /* 0x010fea0003900000 */
[----:B------:R-:W4:Y:S02]  /*a950*/  @!P0 SYNCS.PHASECHK.TRANS64 P0, [R0+URZ+0x80], R3 ;  /* 0x00008003000085a7 */ /* 0x000f2400080010ff */
[----:B----4-:R-:W-:Y:S05]  /*a960*/  @!P0 BRA `(.L_x_196) ;  /* 0xfffffffc00f08947 */ /* 0x010fea000383ffff */
[----:B------:R-:W-:Y:S05]  /*a970*/  BRA `(.L_x_197) ;  /* 0xffffffac00807947 */ /* 0x000fea000383ffff */
.L_x_102:
[----:B-1----:R1:W2:Y:S02]  /*a980*/  SYNCS.PHASECHK.TRANS64.TRYWAIT P0, [R3+URZ+0xa0], R0 ;  /* 0x0000a000030075a7 */ /* 0x0022a400080011ff */
[----:B--2---:R-:W-:Y:S05]  /*a990*/  @!P0 NANOSLEEP.SYNCS 0x989680 ;  /* 0x009896800000895d */ /* 0x004fea0003900000 */
[----:B------:R-:W2:Y:S02]  /*a9a0*/  @!P0 SYNCS.PHASECHK.TRANS64 P0, [R3+URZ+0xa0], R0 ;  /* 0x0000a000030085a7 */ /* 0x000ea400080010ff */
[----:B--2---:R-:W-:Y:S05]  /*a9b0*/  @!P0 BRA `(.L_x_102) ;  /* 0xfffffffc00f08947 */ /* 0x004fea000383ffff */
[----:B------:R-:W-:Y:S05]  /*a9c0*/  BRA `(.L_x_198) ;  /* 0xffffffb000547947 */ /* 0x000fea000383ffff */
.L_x_113:
[----:B-1----:R-:W-:Y:S04]  /*a9d0*/  MOV R0, UR43 ;  /* 0x0000002b00007c02 */ /* 0x002fe80008000f00 */
[----:B------:R1:W2:Y:S03]  /*a9e0*/  SYNCS.PHASECHK.TRANS64.TRYWAIT P1, [R0+URZ+0x50], R5 ;  /* 0x00005005000075a7 */ /* 0x0002a600080211ff */
[----:B--2---:R-:W-:Y:S05]  /*a9f0*/  @!P1 NANOSLEEP.SYNCS 0x989680 ;  /* 0x009896800000995d */ /* 0x004fea0003900000 */
[----:B------:R-:W2:Y:S02]  /*aa00*/  @!P1 SYNCS.PHASECHK.TRANS64 P1, [R0+URZ+0x50], R5 ;  /* 0x00005005000095a7 */ /* 0x000ea400080210ff */
[----:B--2---:R-:W-:Y:S05]  /*aa10*/  @!P1 BRA `(.L_x_113) ;  /* 0xfffffffc00ec9947 */ /* 0x004fea000383ffff */
[----:B------:R-:W-:Y:S05]  /*aa20*/  BRA `(.L_x_112) ;  /* 0xffffffbc00b87947 */ /* 0x000fea000383ffff */
.L_x_115:
[----:B-1----:R1:W4:Y:S02]  /*aa30*/  SYNCS.PHASECHK.TRANS64.TRYWAIT P0, [R98+URZ+0xc0], R3 ;  /* 0x0000c003620075a7 */ /* 0x00232400080011ff */
[----:B----4-:R-:W-:Y:S05]  /*aa40*/  @!P0 NANOSLEEP.SYNCS 0x989680 ;  /* 0x009896800000895d */ /* 0x010fea0003900000 */
[----:B------:R-:W4:Y:S02]  /*aa50*/  @!P0 SYNCS.PHASECHK.TRANS64 P0, [R98+URZ+0xc0], R3 ;  /* 0x0000c003620085a7 */ /* 0x000f2400080010ff */
[----:B----4-:R-:W-:Y:S05]  /*aa60*/  @!P0 BRA `(.L_x_115) ;  /* 0xfffffffc00f08947 */ /* 0x010fea000383ffff */
[----:B------:R-:W-:Y:S05]  /*aa70*/  BRA `(.L_x_114) ;  /* 0xffffffbc00e07947 */ /* 0x000fea000383ffff */
.L_x_124:
[----:B---3--:R3:W4:Y:S02]  /*aa80*/  SYNCS.PHASECHK.TRANS64.TRYWAIT P0, [R3+URZ+0x50], R0 ;  /* 0x00005000030075a7 */ /* 0x00872400080011ff */
[----:B----4-:R-:W-:Y:S05]  /*aa90*/  @!P0 NANOSLEEP.SYNCS 0x989680 ;  /* 0x009896800000895d */ /* 0x010fea0003900000 */
[----:B------:R-:W4:Y:S02]  /*aaa0*/  @!P0 SYNCS.PHASECHK.TRANS64 P0, [R3+URZ+0x50], R0 ;  /* 0x00005000030085a7 */ /* 0x000f2400080010ff */
[----:B----4-:R-:W-:Y:S05]  /*aab0*/  @!P0 BRA `(.L_x_124) ;  /* 0xfffffffc00f08947 */ /* 0x010fea000383ffff */
[----:B------:R-:W-:Y:S05]  /*aac0*/  BRA `(.L_x_123) ;  /* 0xffffffc800d07947 */ /* 0x000fea000383ffff */
.L_x_132:
[----:B-1----:R1:W4:Y:S02]  /*aad0*/  SYNCS.PHASECHK.TRANS64.TRYWAIT P0, [R62+URZ+0x50], R5 ;  /* 0x000050053e0075a7 */ /* 0x00232400080011ff */
[----:B----4-:R-:W-:Y:S05]  /*aae0*/  @!P0 NANOSLEEP.SYNCS 0x989680 ;  /* 0x009896800000895d */ /* 0x010fea0003900000 */
[----:B------:R-:W4:Y:S02]  /*aaf0*/  @!P0 SYNCS.PHASECHK.TRANS64 P0, [R62+URZ+0x50], R5 ;  /* 0x000050053e0085a7 */ /* 0x000f2400080010ff */
[----:B----4-:R-:W-:Y:S05]  /*ab00*/  @!P0 BRA `(.L_x_132) ;  /* 0xfffffffc00f08947 */ /* 0x010fea000383ffff */
[----:B------:R-:W-:Y:S05]  /*ab10*/  BRA `(.L_x_131) ;  /* 0xffffffd400e87947 */ /* 0x000fea000383ffff */
.L_x_140:
[----:B-1----:R1:W4:Y:S02]  /*ab20*/  SYNCS.PHASECHK.TRANS64.TRYWAIT P0, [R61+URZ+0x50], R4 ;  /* 0x000050043d0075a7 */ /* 0x00232400080011ff */
[----:B----4-:R-:W-:Y:S05]  /*ab30*/  @!P0 NANOSLEEP.SYNCS 0x989680 ;  /* 0x009896800000895d */ /* 0x010fea0003900000 */
[----:B------:R-:W4:Y:S02]  /*ab40*/  @!P0 SYNCS.PHASECHK.TRANS64 P0, [R61+URZ+0x50], R4 ;  /* 0x000050043d0085a7 */ /* 0x000f2400080010ff */
[----:B----4-:R-:W-:Y:S05]  /*ab50*/  @!P0 BRA `(.L_x_140) ;  /* 0xfffffffc00f08947 */ /* 0x010fea000383ffff */
[----:B------:R-:W-:Y:S05]  /*ab60*/  BRA `(.L_x_139) ;  /* 0xffffffe000fc7947 */ /* 0x000fea000383ffff */
        .weak           $__internal_0_$__cuda_sm10x_tcgen05_guardrail_trap_col_being_dealloced_not_returned_by_alloc
        .type           $__internal_0_$__cuda_sm10x_tcgen05_guardrail_trap_col_being_dealloced_not_returned_by_alloc,@function
        .size           $__internal_0_$__cuda_sm10x_tcgen05_guardrail_trap_col_being_dealloced_not_returned_by_alloc,($__internal_1_$__cuda_sm10x_tcgen05_guardrail_trap_phase_invalid_during_alloc - $__internal_0_$__cuda_sm10x_tcgen05_guardrail_trap_col_being_dealloced_not_returned_by_alloc)
$__internal_0_$__cuda_sm10x_tcgen05_guardrail_trap_col_being_dealloced_not_returned_by_alloc:
[----:B------:R-:W-:Y:S05]  /*ab70*/  BPT.TRAP 0x1 ;  /* 0x000000040000795c */ /* 0x000fea0000300000 */
[----:B------:R-:W-:-:S04]  /*ab80*/  HFMA2 R3, -RZ, RZ, 0, 0 ;  /* 0x00000000ff037431 */ /* 0x000fc800000001ff */
[----:B------:R-:W-:Y:S05]  /*ab90*/  RET.REL.NODEC R2 `(_ZN7cutlass13device_kernelINS_4gemm6kernel13GemmUniversalIN4cute5tupleIJiiiiEEENS1_10collective13CollectiveMmaINS1_35MainloopSm100TmaUmmaWarpSpecializedILi5ELi2ELi4ENS5_IJNS4_1CILi2EEESB_NSA_ILi1EEEEEEEENS5_IJNSA_ILi128EEENSA_ILi256EEENSA_ILi32EEEEEENS_10bfloat16_tENS5_IJlSC_lEEESJ_SK_NS4_8TiledMMAINS4_8MMA_AtomIJNS4_26SM100_MMA_F16BF16_2x1SM_SSISJ_SJ_fLi128ELi256ELNS4_4UMMA5MajorE0ELSP_0ELNSO_7ScaleInE0ELSQ_0EEEEEENS4_6LayoutINS5_IJSC_SC_SC_EEENS5_IJNSA_ILi0EEESV_SV_EEEEENS5_IJNS4_10UnderscoreESY_SY_EEEEENS4_28SM100_TMA_2SM_LOAD_MULTICASTENS4_14ComposedLayoutINS4_7SwizzleILi2ELi4ELi3EEENS4_18smem_ptr_flag_bitsILi16EEENST_INS5_IJNSA_ILi8EEESH_EEENS5_IJSH_SC_EEEEEEEvNS4_8identityENS4_18SM100_TMA_2SM_LOADES1B_vS1C_EENS_8epilogue10collective18CollectiveEpilogueINS1F_23Sm100TmaWarpSpecializedILi4ELi2ELi32ELb1ELb0EEEJNS5_IJNSA_ILi64EEESG_SH_EEENS5_IJNST_IS1K_SC_EENST_INS5_IJSH_SB_EEENS5_IJSC_SF_EEEEEEEESJ_SK_SJ_SK_NS1F_6fusion15FusionCallbacksIS1J_NS1R_17LinearCombinationISJ_fSJ_fLNS_15FloatRoundStyleE2EEES1L_S1Q_JEEENS4_5SM1004TMEM4LOAD26SM100_TMEM_LOAD_32dp32b32xENS4_13SM90_TMA_LOADES1B_NS4_39AutoVectorizingCopyWithAssumedAlignmentILi128EEENS4_14SM90_TMA_STOREES1B_S23_S23_EEEvvEEEEvNT_6ParamsE) ;  /* 0xffffff5402187950 */ /* 0x000fea0003c3ffff */
        .weak           $__internal_1_$__cuda_sm10x_tcgen05_guardrail_trap_phase_invalid_during_alloc
        .type           $__internal_1_$__cuda_sm10x_tcgen05_guardrail_trap_phase_invalid_during_alloc,@function
        .size           $__internal_1_$__cuda_sm10x_tcgen05_guardrail_trap_phase_invalid_during_alloc,($__internal_2_$__cuda_sm10x_tcgen05_guardrail_trap_unallocated_columns_being_dealloced - $__internal_1_$__cuda_sm10x_tcgen05_guardrail_trap_phase_invalid_during_alloc)
$__internal_1_$__cuda_sm10x_tcgen05_guardrail_trap_phase_invalid_during_alloc:
[----:B------:R-:W-:Y:S05]  /*aba0*/  BPT.TRAP 0x1 ;  /* 0x000000040000795c */ /* 0x000fea0000300000 */
[----:B------:R-:W-:-:S04]  /*abb0*/  MOV R5, 0x0 ;  /* 0x0000000000057802 */ /* 0x000fc80000000f00 */
[----:B------:R-:W-:Y:S05]  /*abc0*/  RET.REL.NODEC R4 `(_ZN7cutlass13device_kernelINS_4gemm6kernel13GemmUniversalIN4cute5tupleIJiiiiEEENS1_10collective13CollectiveMmaINS1_35MainloopSm100TmaUmmaWarpSpecializedILi5ELi2ELi4ENS5_IJNS4_1CILi2EEESB_NSA_ILi1EEEEEEEENS5_IJNSA_ILi128EEENSA_ILi256EEENSA_ILi32EEEEEENS_10bfloat16_tENS5_IJlSC_lEEESJ_SK_NS4_8TiledMMAINS4_8MMA_AtomIJNS4_26SM100_MMA_F16BF16_2x1SM_SSISJ_SJ_fLi128ELi256ELNS4_4UMMA5MajorE0ELSP_0ELNSO_7ScaleInE0ELSQ_0EEEEEENS4_6LayoutINS5_IJSC_SC_SC_EEENS5_IJNSA_ILi0EEESV_SV_EEEEENS5_IJNS4_10UnderscoreESY_SY_EEEEENS4_28SM100_TMA_2SM_LOAD_MULTICASTENS4_14ComposedLayoutINS4_7SwizzleILi2ELi4ELi3EEENS4_18smem_ptr_flag_bitsILi16EEENST_INS5_IJNSA_ILi8EEESH_EEENS5_IJSH_SC_EEEEEEEvNS4_8identityENS4_18SM100_TMA_2SM_LOADES1B_vS1C_EENS_8epilogue10collective18CollectiveEpilogueINS1F_23Sm100TmaWarpSpecializedILi4ELi2ELi32ELb1ELb0EEEJNS5_IJNSA_ILi64EEESG_SH_EEENS5_IJNST_IS1K_SC_EENST_INS5_IJSH_SB_EEENS5_IJSC_SF_EEEEEEEESJ_SK_SJ_SK_NS1F_6fusion15FusionCallbacksIS1J_NS1R_17LinearCombinationISJ_fSJ_fLNS_15FloatRoundStyleE2EEES1L_S1Q_JEEENS4_5SM1004TMEM4LOAD26SM100_TMEM_LOAD_32dp32b32xENS4_13SM90_TMA_LOADES1B_NS4_39AutoVectorizingCopyWithAssumedAlignmentILi128EEENS4_14SM90_TMA_STOREES1B_S23_S23_EEEvvEEEEvNT_6ParamsE) ;  /* 0xffffff54040c7950 */ /* 0x000fea0003c3ffff */
        .weak           $__internal_2_$__cuda_sm10x_tcgen05_guardrail_trap_unallocated_columns_being_dealloced
        .type           $__internal_2_$__cuda_sm10x_tcgen05_guardrail_trap_unallocated_columns_being_dealloced,@function
        .size           $__internal_2_$__cuda_sm10x_tcgen05_guardrail_trap_unallocated_columns_being_dealloced,(.L_x_200 - $__internal_2_$__cuda_sm10x_tcgen05_guardrail_trap_unallocated_columns_being_dealloced)
$__internal_2_$__cuda_sm10x_tcgen05_guardrail_trap_unallocated_columns_being_dealloced:
[----:B------:R-:W-:Y:S05]  /*abd0*/  BPT.TRAP 0x1 ;  /* 0x000000040000795c */ /* 0x000fea0000300000 */
[----:B------:R-:W-:-:S04]  /*abe0*/  HFMA2 R3, -RZ, RZ, 0, 0 ;  /* 0x00000000ff037431 */ /* 0x000fc800000001ff */
[----:B------:R-:W-:Y:S05]  /*abf0*/  RET.REL.NODEC R2 `(_ZN7cutlass13device_kernelINS_4gemm6kernel13GemmUniversalIN4cute5tupleIJiiiiEEENS1_10collective13CollectiveMmaINS1_35MainloopSm100TmaUmmaWarpSpecializedILi5ELi2ELi4ENS5_IJNS4_1CILi2EEESB_NSA_ILi1EEEEEEEENS5_IJNSA_ILi128EEENSA_ILi256EEENSA_ILi32EEEEEENS_10bfloat16_tENS5_IJlSC_lEEESJ_SK_NS4_8TiledMMAINS4_8MMA_AtomIJNS4_26SM100_MMA_F16BF16_2x1SM_SSISJ_SJ_fLi128ELi256ELNS4_4UMMA5MajorE0ELSP_0ELNSO_7ScaleInE0ELSQ_0EEEEEENS4_6LayoutINS5_IJSC_SC_SC_EEENS5_IJNSA_ILi0EEESV_SV_EEEEENS5_IJNS4_10UnderscoreESY_SY_EEEEENS4_28SM100_TMA_2SM_LOAD_MULTICASTENS4_14ComposedLayoutINS4_7SwizzleILi2ELi4ELi3EEENS4_18smem_ptr_flag_bitsILi16EEENST_INS5_IJNSA_ILi8EEESH_EEENS5_IJSH_SC_EEEEEEEvNS4_8identityENS4_18SM100_TMA_2SM_LOADES1B_vS1C_EENS_8epilogue10collective18CollectiveEpilogueINS1F_23Sm100TmaWarpSpecializedILi4ELi2ELi32ELb1ELb0EEEJNS5_IJNSA_ILi64EEESG_SH_EEENS5_IJNST_IS1K_SC_EENST_INS5_IJSH_SB_EEENS5_IJSC_SF_EEEEEEEESJ_SK_SJ_SK_NS1F_6fusion15FusionCallbacksIS1J_NS1R_17LinearCombinationISJ_fSJ_fLNS_15FloatRoundStyleE2EEES1L_S1Q_JEEENS4_5SM1004TMEM4LOAD26SM100_TMEM_LOAD_32dp32b32xENS4_13SM90_TMA_LOADES1B_NS4_39AutoVectorizingCopyWithAssumedAlignmentILi128EEENS4_14SM90_TMA_STOREES1B_S23_S23_EEEvvEEEEvNT_6ParamsE) ;  /* 0xffffff5402007950 */ /* 0x000fea0003c3ffff */
.L_x_199:
[----:B------:R-:W-:-:S00]  /*ac00*/  BRA `(.L_x_199) ;  /* 0xfffffffc00fc7947 */ /* 0x000fc0000383ffff */
[----:B------:R-:W-:-:S00]  /*ac10*/  NOP ;  /* 0x0000000000007918 */ /* 0x000fc00000000000 */
        /* <DEDUP_REMOVED lines=14> */
.L_x_200:


//--------------------- .nv.global.init           --------------------------
	.section	.nv.global.init,"aw",@progbits
.nv.global.init:
	.type		$str$27,@object
	.size		$str$27,($str$28 - $str$27)
$str$27:
        /*0000*/ 	.byte	0x28, 0x61, 0x64, 0x64, 0x72, 0x65, 0x73, 0x73, 0x20, 0x26, 0x20, 0x6d, 0x61, 0x73, 0x6b, 0x29
        /*0010*/ 	.byte	0x20, 0x3d, 0x3d, 0x20, 0x30, 0x00
	.type		$str$28,@object
	.size		$str$28,($str$26 - $str$28)
$str$28:
        /*0016*/ 	.byte	0x2f, 0x74, 0x6d, 0x70, 0x2f, 0x63, 0x75, 0x74, 0x6c, 0x61, 0x73, 0x73, 0x5f, 0x73, 0x77, 0x65
        /*0026*/ 	.byte	0x65, 0x70, 0x5f, 0x73, 0x72, 0x63, 0x2f, 0x69, 0x6e, 0x63, 0x6c, 0x75, 0x64, 0x65, 0x2f, 0x63
        /*0036*/ 	.byte	0x75, 0x74, 0x65, 0x2f, 0x70, 0x6f, 0x69, 0x6e, 0x74, 0x65, 0x72, 0x5f, 0x66, 0x6c, 0x61, 0x67
        /*0046*/ 	.byte	0x67, 0x65, 0x64, 0x2e, 0x68, 0x70, 0x70, 0x00
	.type		$str$26,@object
	.size		$str$26,($str$25 - $str$26)
$str$26:
        /*004e*/ 	.byte	0x2f, 0x74, 0x6d, 0x70, 0x2f, 0x63, 0x75, 0x74, 0x6c, 0x61, 0x73, 0x73, 0x5f, 0x73, 0x77, 0x65
        /*005e*/ 	.byte	0x65, 0x70, 0x5f, 0x73, 0x72, 0x63, 0x2f, 0x69, 0x6e, 0x63, 0x6c, 0x75, 0x64, 0x65, 0x2f, 0x63
        /*006e*/ 	.byte	0x75, 0x74, 0x65, 0x2f, 0x61, 0x74, 0x6f, 0x6d, 0x2f, 0x63, 0x6f, 0x70, 0x79, 0x5f, 0x74, 0x72
        /*007e*/ 	.byte	0x61, 0x69, 0x74, 0x73, 0x5f, 0x73, 0x6d, 0x31, 0x30, 0x30, 0x2e, 0x68, 0x70, 0x70, 0x00
	.type		$str$25,@object
	.size		$str$25,(__unnamed_1 - $str$25)
$str$25:
        /*008d*/ 	.byte	0x28, 0x28, 0x75, 0x69, 0x6e, 0x74, 0x33, 0x32, 0x5f, 0x74, 0x28, 0x74, 0x68, 0x72, 0x65, 0x61
        /*009d*/ 	.byte	0x64, 0x49, 0x64, 0x78, 0x2e, 0x78, 0x29, 0x20, 0x2f, 0x20, 0x33, 0x32, 0x29, 0x20, 0x25, 0x20
        /*00ad*/ 	.byte	0x34, 0x29, 0x20, 0x3d, 0x3d, 0x20, 0x28, 0x28, 0x28, 0x74, 0x6d, 0x65, 0x6d, 0x5f, 0x61, 0x64
        /*00bd*/ 	.byte	0x64, 0x72, 0x20, 0x3e, 0x3e, 0x20, 0x31, 0x36, 0x29, 0x20, 0x2f, 0x20, 0x33, 0x32, 0x29, 0x20
        /*00cd*/ 	.byte	0x25, 0x20, 0x34, 0x29, 0x00
	.type		__unnamed_1,@object
	.size		__unnamed_1,(__unnamed_2 - __unnamed_1)
__unnamed_1:
        /*00d2*/ 	.byte	0x61, 0x75, 0x74, 0x6f, 0x20, 0x63, 0x75, 0x74, 0x65, 0x3a, 0x3a, 0x61, 0x73, 0x5f, 0x70, 0x6f
        /* <DEDUP_REMOVED lines=24> */
        /*0262*/ 	.byte	0x43, 0x3c, 0x34, 0x30, 0x39, 0x36, 0x3e, 0x3e, 0x3e, 0x3e, 0x5d, 0x00
	.type		__unnamed_2,@object
	.size		__unnamed_2,(.L_2 - __unnamed_2)
__unnamed_2:
        /* <DEDUP_REMOVED lines=42> */
        /*050e*/ 	.byte	0x3e, 0x3e, 0x5d, 0x00
.L_2:


//--------------------- .nv.shared._ZN7cutlass13device_kernelINS_4gemm6kernel13GemmUniversalIN4cute5tupleIJiiiiEEENS1_10collective13CollectiveMmaINS1_35MainloopSm100TmaUmmaWarpSpecializedILi5ELi2ELi4ENS5_IJNS4_1CILi2EEESB_NSA_ILi1EEEEEEEENS5_IJNSA_ILi128EEENSA_ILi256EEENSA_ILi32EEEEEENS_10bfloat16_tENS5_IJlSC_lEEESJ_SK_NS4_8TiledMMAINS4_8MMA_AtomIJNS4_26SM100_MMA_F16BF16_2x1SM_SSISJ_SJ_fLi128ELi256ELNS4_4UMMA5MajorE0ELSP_0ELNSO_7ScaleInE0ELSQ_0EEEEEENS4_6LayoutINS5_IJSC_SC_SC_EEENS5_IJNSA_ILi0EEESV_SV_EEEEENS5_IJNS4_10UnderscoreESY_SY_EEEEENS4_28SM100_TMA_2SM_LOAD_MULTICASTENS4_14ComposedLayoutINS4_7SwizzleILi2ELi4ELi3EEENS4_18smem_ptr_flag_bitsILi16EEENST_INS5_IJNSA_ILi8EEESH_EEENS5_IJSH_SC_EEEEEEEvNS4_8identityENS4_18SM100_TMA_2SM_LOADES1B_vS1C_EENS_8epilogue10collective18CollectiveEpilogueINS1F_23Sm100TmaWarpSpecializedILi4ELi2ELi32ELb1ELb0EEEJNS5_IJNSA_ILi64EEESG_SH_EEENS5_IJNST_IS1K_SC_EENST_INS5_IJSH_SB_EEENS5_IJSC_SF_EEEEEEEESJ_SK_SJ_SK_NS1F_6fusion15FusionCallbacksIS1J_NS1R_17LinearCombinationISJ_fSJ_fLNS_15FloatRoundStyleE2EEES1L_S1Q_JEEENS4_5SM1004TMEM4LOAD26SM100_TMEM_LOAD_32dp32b32xENS4_13SM90_TMA_LOADES1B_NS4_39AutoVectorizingCopyWithAssumedAlignmentILi128EEENS4_14SM90_TMA_STOREES1B_S23_S23_EEEvvEEEEvNT_6ParamsE --------------------------
	.section	.nv.shared._ZN7cutlass13device_kernelINS_4gemm6kernel13GemmUniversalIN4cute5tupleIJiiiiEEENS1_10collective13CollectiveMmaINS1_35MainloopSm100TmaUmmaWarpSpecializedILi5ELi2ELi4ENS5_IJNS4_1CILi2EEESB_NSA_ILi1EEEEEEEENS5_IJNSA_ILi128EEENSA_ILi256EEENSA_ILi32EEEEEENS_10bfloat16_tENS5_IJlSC_lEEESJ_SK_NS4_8TiledMMAINS4_8MMA_AtomIJNS4_26SM100_MMA_F16BF16_2x1SM_SSISJ_SJ_fLi128ELi256ELNS4_4UMMA5MajorE0ELSP_0ELNSO_7ScaleInE0ELSQ_0EEEEEENS4_6LayoutINS5_IJSC_SC_SC_EEENS5_IJNSA_ILi0EEESV_SV_EEEEENS5_IJNS4_10UnderscoreESY_SY_EEEEENS4_28SM100_TMA_2SM_LOAD_MULTICASTENS4_14ComposedLayoutINS4_7SwizzleILi2ELi4ELi3EEENS4_18smem_ptr_flag_bitsILi16EEENST_INS5_IJNSA_ILi8EEESH_EEENS5_IJSH_SC_EEEEEEEvNS4_8identityENS4_18SM100_TMA_2SM_LOADES1B_vS1C_EENS_8epilogue10collective18CollectiveEpilogueINS1F_23Sm100TmaWarpSpecializedILi4ELi2ELi32ELb1ELb0EEEJNS5_IJNSA_ILi64EEESG_SH_EEENS5_IJNST_IS1K_SC_EENST_INS5_IJSH_SB_EEENS5_IJSC_SF_EEEEEEEESJ_SK_SJ_SK_NS1F_6fusion15FusionCallbacksIS1J_NS1R_17LinearCombinationISJ_fSJ_fLNS_15FloatRoundStyleE2EEES1L_S1Q_JEEENS4_5SM1004TMEM4LOAD26SM100_TMEM_LOAD_32dp32b32xENS4_13SM90_TMA_LOADES1B_NS4_39AutoVectorizingCopyWithAssumedAlignmentILi128EEENS4_14SM90_TMA_STOREES1B_S23_S23_EEEvvEEEEvNT_6ParamsE,"aw",@nobits
	.sectionflags	@""
	.align	16
	.zero		1024


//--------------------- .nv.shared.reserved.0     --------------------------
	.section	.nv.shared.reserved.0,"aw",@nobits
	.weak		__nv_reservedSMEM_offset_0_alias
	.size		__nv_reservedSMEM_offset_0_alias, 0, 64
	.other		__nv_reservedSMEM_offset_0_alias,@"STO_CUDA_RESERVED_SHARED STV_DEFAULT"
__nv_reservedSMEM_offset_0_alias:
	.zero		0
.nv.shared.reserved.0:
	.zero		64
	.weak		__nv_reservedSMEM_tcgen05_partition
	.type		__nv_reservedSMEM_tcgen05_partition,@object
	.size		__nv_reservedSMEM_tcgen05_partition,(.L_0 - __nv_reservedSMEM_tcgen05_partition)
__nv_reservedSMEM_tcgen05_partition:
	.zero		32
.L_0:


//--------------------- .nv.global                --------------------------
	.section	.nv.global,"aw",@nobits
.nv.global:
	.type		_ZN39_INTERNAL_e46ddf13_4_k_cu_d585058d_89714cute1_E,@object
	.size		_ZN39_INTERNAL_e46ddf13_4_k_cu_d585058d_89714cute1_E,(_ZN39_INTERNAL_e46ddf13_4_k_cu_d585058d_89714cuda3std3__45__cpo6cbeginE - _ZN39_INTERNAL_e46ddf13_4_k_cu_d585058d_89714cute1_E)
_ZN39_INTERNAL_e46ddf13_4_k_cu_d585058d_89714cute1_E:
	.zero		1
	.type		_ZN39_INTERNAL_e46ddf13_4_k_cu_d585058d_89714cuda3std3__45__cpo6cbeginE,@object
	.size		_ZN39_INTERNAL_e46ddf13_4_k_cu_d585058d_89714cuda3std3__45__cpo6cbeginE,(_ZN39_INTERNAL_e46ddf13_4_k_cu_d585058d_89714cuda3std3__48in_placeE - _ZN39_INTERNAL_e46ddf13_4_k_cu_d585058d_89714cuda3std3__45__cpo6cbeginE)
_ZN39_INTERNAL_e46ddf13_4_k_cu_d585058d_89714cuda3std3__45__cpo6cbeginE:
	.zero		1
	.type		_ZN39_INTERNAL_e46ddf13_4_k_cu_d585058d_89714cuda3std3__48in_placeE,@object
	.size		_ZN39_INTERNAL_e46ddf13_4_k_cu_d585058d_89714cuda3std3__48in_placeE,(_ZN39_INTERNAL_e46ddf13_4_k_cu_d585058d_89714cuda3std6ranges3__45__cpo9iter_moveE - _ZN39_INTERNAL_e46ddf13_4_k_cu_d585058d_89714cuda3std3__48in_placeE)
_ZN39_INTERNAL_e46ddf13_4_k_cu_d585058d_89714cuda3std3__48in_placeE:
	.zero		1
	.type		_ZN39_INTERNAL_e46ddf13_4_k_cu_d585058d_89714cuda3std6ranges3__45__cpo9iter_moveE,@object
	.size		_ZN39_INTERNAL_e46ddf13_4_k_cu_d585058d_89714cuda3std6ranges3__45__cpo9iter_moveE,(_ZN39_INTERNAL_e46ddf13_4_k_cu_d585058d_89714cuda3std3__45__cpo5beginE - _ZN39_INTERNAL_e46ddf13_4_k_cu_d585058d_89714cuda3std6ranges3__45__cpo9iter_moveE)
_ZN39_INTERNAL_e46ddf13_4_k_cu_d585058d_89714cuda3std6ranges3__45__cpo9iter_moveE:
	.zero		1
	.type		_ZN39_INTERNAL_e46ddf13_4_k_cu_d585058d_89714cuda3std3__45__cpo5beginE,@object
	.size		_ZN39_INTERNAL_e46ddf13_4_k_cu_d585058d_89714cuda3std3__45__cpo5beginE,(_ZN39_INTERNAL_e46ddf13_4_k_cu_d585058d_89714cuda3std3__441_GLOBAL__N__e46ddf13_4_k_cu_d585058d_89716ignoreE - _ZN39_INTERNAL_e46ddf13_4_k_cu_d585058d_89714cuda3std3__45__cpo5beginE)
_ZN39_INTERNAL_e46ddf13_4_k_cu_d585058d_89714cuda3std3__45__cpo5beginE:
	.zero		1
	.type		_ZN39_INTERNAL_e46ddf13_4_k_cu_d585058d_89714cuda3std3__441_GLOBAL__N__e46ddf13_4_k_cu_d585058d_89716ignoreE,@object
	.size		_ZN39_INTERNAL_e46ddf13_4_k_cu_d585058d_89714cuda3std3__441_GLOBAL__N__e46ddf13_4_k_cu_d585058d_89716ignoreE,(_ZN39_INTERNAL_e46ddf13_4_k_cu_d585058d_89714cute7productE - _ZN39_INTERNAL_e46ddf13_4_k_cu_d585058d_89714cuda3std3__441_GLOBAL__N__e46ddf13_4_k_cu_d585058d_89716ignoreE)
_ZN39_INTERNAL_e46ddf13_4_k_cu_d585058d_89714cuda3std3__441_GLOBAL__N__e46ddf13_4_k_cu_d585058d_89716ignoreE:
	.zero		1
	.type		_ZN39_INTERNAL_e46ddf13_4_k_cu_d585058d_89714cute7productE,@object
	.size		_ZN39_INTERNAL_e46ddf13_4_k_cu_d585058d_89714cute7productE,(_ZN39_INTERNAL_e46ddf13_4_k_cu_d585058d_89714cuda3std3__45__cpo3endE - _ZN39_INTERNAL_e46ddf13_4_k_cu_d585058d_89714cute7productE)
_ZN39_INTERNAL_e46ddf13_4_k_cu_d585058d_89714cute7productE:
	.zero		1
	.type		_ZN39_INTERNAL_e46ddf13_4_k_cu_d585058d_89714cuda3std3__45__cpo3endE,@object
	.size		_ZN39_INTERNAL_e46ddf13_4_k_cu_d585058d_89714cuda3std3__45__cpo3endE,(_ZN39_INTERNAL_e46ddf13_4_k_cu_d585058d_89714cuda3std3__419piecewise_constructE - _ZN39_INTERNAL_e46ddf13_4_k_cu_d585058d_89714cuda3std3__45__cpo3endE)
_ZN39_INTERNAL_e46ddf13_4_k_cu_d585058d_89714cuda3std3__45__cpo3endE:
	.zero		1
	.type		_ZN39_INTERNAL_e46ddf13_4_k_cu_d585058d_89714cuda3std3__419piecewise_constructE,@object
	.size		_ZN39_INTERNAL_e46ddf13_4_k_cu_d585058d_89714cuda3std3__419piecewise_constructE,(_ZN39_INTERNAL_e46ddf13_4_k_cu_d585058d_89714cuda3std3__45__cpo4cendE - _ZN39_INTERNAL_e46ddf13_4_k_cu_d585058d_89714cuda3std3__419piecewise_constructE)
_ZN39_INTERNAL_e46ddf13_4_k_cu_d585058d_89714cuda3std3__419piecewise_constructE:
	.zero		1
	.type		_ZN39_INTERNAL_e46ddf13_4_k_cu_d585058d_89714cuda3std3__45__cpo4cendE,@object
	.size		_ZN39_INTERNAL_e46ddf13_4_k_cu_d585058d_89714cuda3std3__45__cpo4cendE,(_ZN39_INTERNAL_e46ddf13_4_k_cu_d585058d_89714cuda3std6ranges3__45__cpo4swapE - _ZN39_INTERNAL_e46ddf13_4_k_cu_d585058d_89714cuda3std3__45__cpo4cendE)
_ZN39_INTERNAL_e46ddf13_4_k_cu_d585058d_89714cuda3std3__45__cpo4cendE:
	.zero		1
	.type		_ZN39_INTERNAL_e46ddf13_4_k_cu_d585058d_89714cuda3std6ranges3__45__cpo4swapE,@object
	.size		_ZN39_INTERNAL_e46ddf13_4_k_cu_d585058d_89714cuda3std6ranges3__45__cpo4swapE,(.L_10 - _ZN39_INTERNAL_e46ddf13_4_k_cu_d585058d_89714cuda3std6ranges3__45__cpo4swapE)
_ZN39_INTERNAL_e46ddf13_4_k_cu_d585058d_89714cuda3std6ranges3__45__cpo4swapE:
	.zero		1
.L_10:


//--------------------- .nv.constant0._ZN7cutlass13device_kernelINS_4gemm6kernel13GemmUniversalIN4cute5tupleIJiiiiEEENS1_10collective13CollectiveMmaINS1_35MainloopSm100TmaUmmaWarpSpecializedILi5ELi2ELi4ENS5_IJNS4_1CILi2EEESB_NSA_ILi1EEEEEEEENS5_IJNSA_ILi128EEENSA_ILi256EEENSA_ILi32EEEEEENS_10bfloat16_tENS5_IJlSC_lEEESJ_SK_NS4_8TiledMMAINS4_8MMA_AtomIJNS4_26SM100_MMA_F16BF16_2x1SM_SSISJ_SJ_fLi128ELi256ELNS4_4UMMA5MajorE0ELSP_0ELNSO_7ScaleInE0ELSQ_0EEEEEENS4_6LayoutINS5_IJSC_SC_SC_EEENS5_IJNSA_ILi0EEESV_SV_EEEEENS5_IJNS4_10UnderscoreESY_SY_EEEEENS4_28SM100_TMA_2SM_LOAD_MULTICASTENS4_14ComposedLayoutINS4_7SwizzleILi2ELi4ELi3EEENS4_18smem_ptr_flag_bitsILi16EEENST_INS5_IJNSA_ILi8EEESH_EEENS5_IJSH_SC_EEEEEEEvNS4_8identityENS4_18SM100_TMA_2SM_LOADES1B_vS1C_EENS_8epilogue10collective18CollectiveEpilogueINS1F_23Sm100TmaWarpSpecializedILi4ELi2ELi32ELb1ELb0EEEJNS5_IJNSA_ILi64EEESG_SH_EEENS5_IJNST_IS1K_SC_EENST_INS5_IJSH_SB_EEENS5_IJSC_SF_EEEEEEEESJ_SK_SJ_SK_NS1F_6fusion15FusionCallbacksIS1J_NS1R_17LinearCombinationISJ_fSJ_fLNS_15FloatRoundStyleE2EEES1L_S1Q_JEEENS4_5SM1004TMEM4LOAD26SM100_TMEM_LOAD_32dp32b32xENS4_13SM90_TMA_LOADES1B_NS4_39AutoVectorizingCopyWithAssumedAlignmentILi128EEENS4_14SM90_TMA_STOREES1B_S23_S23_EEEvvEEEEvNT_6ParamsE --------------------------
	.section	.nv.constant0._ZN7cutlass13device_kernelINS_4gemm6kernel13GemmUniversalIN4cute5tupleIJiiiiEEENS1_10collective13CollectiveMmaINS1_35MainloopSm100TmaUmmaWarpSpecializedILi5ELi2ELi4ENS5_IJNS4_1CILi2EEESB_NSA_ILi1EEEEEEEENS5_IJNSA_ILi128EEENSA_ILi256EEENSA_ILi32EEEEEENS_10bfloat16_tENS5_IJlSC_lEEESJ_SK_NS4_8TiledMMAINS4_8MMA_AtomIJNS4_26SM100_MMA_F16BF16_2x1SM_SSISJ_SJ_fLi128ELi256ELNS4_4UMMA5MajorE0ELSP_0ELNSO_7ScaleInE0ELSQ_0EEEEEENS4_6LayoutINS5_IJSC_SC_SC_EEENS5_IJNSA_ILi0EEESV_SV_EEEEENS5_IJNS4_10UnderscoreESY_SY_EEEEENS4_28SM100_TMA_2SM_LOAD_MULTICASTENS4_14ComposedLayoutINS4_7SwizzleILi2ELi4ELi3EEENS4_18smem_ptr_flag_bitsILi16EEENST_INS5_IJNSA_ILi8EEESH_EEENS5_IJSH_SC_EEEEEEEvNS4_8identityENS4_18SM100_TMA_2SM_LOADES1B_vS1C_EENS_8epilogue10collective18CollectiveEpilogueINS1F_23Sm100TmaWarpSpecializedILi4ELi2ELi32ELb1ELb0EEEJNS5_IJNSA_ILi64EEESG_SH_EEENS5_IJNST_IS1K_SC_EENST_INS5_IJSH_SB_EEENS5_IJSC_SF_EEEEEEEESJ_SK_SJ_SK_NS1F_6fusion15FusionCallbacksIS1J_NS1R_17LinearCombinationISJ_fSJ_fLNS_15FloatRoundStyleE2EEES1L_S1Q_JEEENS4_5SM1004TMEM4LOAD26SM100_TMEM_LOAD_32dp32b32xENS4_13SM90_TMA_LOADES1B_NS4_39AutoVectorizingCopyWithAssumedAlignmentILi128EEENS4_14SM90_TMA_STOREES1B_S23_S23_EEEvvEEEEvNT_6ParamsE,"a",@progbits
	.sectionflags	@""
	.align	4
.nv.constant0._ZN7cutlass13device_kernelINS_4gemm6kernel13GemmUniversalIN4cute5tupleIJiiiiEEENS1_10collective13CollectiveMmaINS1_35MainloopSm100TmaUmmaWarpSpecializedILi5ELi2ELi4ENS5_IJNS4_1CILi2EEESB_NSA_ILi1EEEEEEEENS5_IJNSA_ILi128EEENSA_ILi256EEENSA_ILi32EEEEEENS_10bfloat16_tENS5_IJlSC_lEEESJ_SK_NS4_8TiledMMAINS4_8MMA_AtomIJNS4_26SM100_MMA_F16BF16_2x1SM_SSISJ_SJ_fLi128ELi256ELNS4_4UMMA5MajorE0ELSP_0ELNSO_7ScaleInE0ELSQ_0EEEEEENS4_6LayoutINS5_IJSC_SC_SC_EEENS5_IJNSA_ILi0EEESV_SV_EEEEENS5_IJNS4_10UnderscoreESY_SY_EEEEENS4_28SM100_TMA_2SM_LOAD_MULTICASTENS4_14ComposedLayoutINS4_7SwizzleILi2ELi4ELi3EEENS4_18smem_ptr_flag_bitsILi16EEENST_INS5_IJNSA_ILi8EEESH_EEENS5_IJSH_SC_EEEEEEEvNS4_8identityENS4_18SM100_TMA_2SM_LOADES1B_vS1C_EENS_8epilogue10collective18CollectiveEpilogueINS1F_23Sm100TmaWarpSpecializedILi4ELi2ELi32ELb1ELb0EEEJNS5_IJNSA_ILi64EEESG_SH_EEENS5_IJNST_IS1K_SC_EENST_INS5_IJSH_SB_EEENS5_IJSC_SF_EEEEEEEESJ_SK_SJ_SK_NS1F_6fusion15FusionCallbacksIS1J_NS1R_17LinearCombinationISJ_fSJ_fLNS_15FloatRoundStyleE2EEES1L_S1Q_JEEENS4_5SM1004TMEM4LOAD26SM100_TMEM_LOAD_32dp32b32xENS4_13SM90_TMA_LOADES1B_NS4_39AutoVectorizingCopyWithAssumedAlignmentILi128EEENS4_14SM90_TMA_STOREES1B_S23_S23_EEEvvEEEEvNT_6ParamsE:
	.zero		2944


//--------------------- SYMBOLS --------------------------

	.type		.nv.reservedSmem.offset0,@object
	.size		.nv.reservedSmem.offset0,0x4
	.type		.nv.reservedSmem.cap,@object
	.size		.nv.reservedSmem.cap,0x4
	.type		__assertfail,@function
